// auto-generated by cutlass_sweep.gemm — config: {"arch": "sm_90", "cluster_m": 1, "cluster_n": 1, "dtype": "e4m3", "dtype_b": "e4m3", "layout": "nt", "stages": 0, "tile_k": 32, "tile_m": 128, "tile_n": 48}
#include "cutlass/cutlass.h"
#include "cutlass/gemm/collective/collective_builder.hpp"
#include "cutlass/gemm/device/gemm_universal_adapter.h"
#include "cutlass/gemm/kernel/gemm_universal.hpp"
#include "cutlass/epilogue/collective/collective_builder.hpp"

using ElemA = cutlass::float_e4m3_t;
using ElemB = cutlass::float_e4m3_t;
using ElemCD = cutlass::float_e4m3_t;
using Acc  = float;
using TileShape    = cute::Shape<cute::_128, cute::_48, cute::_32>;
using ClusterShape = cute::Shape<cute::_1, cute::_1, cute::_1>;

using CollectiveEpilogue = typename cutlass::epilogue::collective::CollectiveBuilder<
    cutlass::arch::Sm90, cutlass::arch::OpClassTensorOp,
    TileShape, ClusterShape,
    cutlass::epilogue::collective::EpilogueTileAuto,
    Acc, Acc,
    ElemCD, cutlass::layout::RowMajor, 128 / cutlass::sizeof_bits<ElemCD>::value,
    ElemCD, cutlass::layout::RowMajor, 128 / cutlass::sizeof_bits<ElemCD>::value,
    cutlass::epilogue::collective::EpilogueScheduleAuto
  >::CollectiveOp;

using CollectiveMainloop = typename cutlass::gemm::collective::CollectiveBuilder<
    cutlass::arch::Sm90, cutlass::arch::OpClassTensorOp,
    ElemA, cutlass::layout::RowMajor, 128 / cutlass::sizeof_bits<ElemA>::value,
    ElemB, cutlass::layout::ColumnMajor, 128 / cutlass::sizeof_bits<ElemB>::value,
    Acc,
    TileShape, ClusterShape,
    cutlass::gemm::collective::StageCountAutoCarveout<static_cast<int>(sizeof(typename CollectiveEpilogue::SharedStorage))>,
    cutlass::gemm::collective::KernelScheduleAuto
  >::CollectiveOp;

using GemmKernel = cutlass::gemm::kernel::GemmUniversal<
    cute::Shape<int,int,int,int>,
    CollectiveMainloop,
    CollectiveEpilogue
>;
using Gemm = cutlass::gemm::device::GemmUniversalAdapter<GemmKernel>;

// Force the device kernel symbol into the cubin without needing a host main.
auto* _anchor = &cutlass::device_kernel<GemmKernel>;


// ===== COMPILED SASS (sm_90a) =====

	.target	sm_90a

	.elftype	@"ET_EXEC"


//--------------------- .note.nv.tkinfo           --------------------------
	.section	.note.nv.tkinfo,"",@"SHT_NOTE"
	.sectionflags	@"SHF_NOTE_NV_TKINFO"
	.tkinfo
        /*0018*/ 	.word	0x00000002
        /*0030*/ 	.string	""
        /*0030*/ 	.string	"ptxas"
        /*0030*/ 	.string	"Cuda compilation tools, release 13.0, V13.0.88"
        /*0030*/ 	.string	"Build cuda_13.0.r13.0/compiler.36424714_0"
        /*0030*/ 	.string	"-arch sm_90a -m 64 "



//--------------------- .note.nv.cuinfo           --------------------------
	.section	.note.nv.cuinfo,"",@"SHT_NOTE"
	.sectionflags	@"SHF_NOTE_NV_CUINFO"
        /*0018*/ 	.short	0x0002
        /*001a*/ 	.short	0x005a
        /*001c*/ 	.short	0x0082
	.zero		2


//--------------------- .nv.info                  --------------------------
	.section	.nv.info,"",@"SHT_CUDA_INFO"
	.align	4


	//----- nvinfo : EIATTR_REGCOUNT
	.align		4
        /*0000*/ 	.byte	0x04, 0x2f
        /*0002*/ 	.short	(.L_12 - .L_11)
	.align		4
.L_11:
        /*0004*/ 	.word	index@(_ZN7cutlass13device_kernelINS_4gemm6kernel13GemmUniversalIN4cute5tupleIJiiiiEEENS1_10collective13CollectiveMmaINS1_37MainloopSm90TmaGmmaWarpSpecializedFP8ILi41ENS5_IJNS4_1CILi1EEESB_SB_EEENS1_35KernelTmaWarpSpecializedCooperativeEEENS5_IJNSA_ILi128EEENSA_ILi48EEENSA_ILi32EEEEEENS_12float_e4m3_tENS5_IJlSB_lEEESJ_SK_NS4_8TiledMMAINS4_8MMA_AtomIJNS4_4SM904GMMA30MMA_64x16x32_F32E4M3E4M3_SS_TNILNSO_7ScaleInE1ELSQ_1EEEEEENS4_6LayoutINS5_IJNSA_ILi2EEESB_SB_EEENS5_IJSB_NSA_ILi0EEESW_EEEEENS5_IJNS4_10UnderscoreESZ_SZ_EEEEENS4_13SM90_TMA_LOADENS4_14ComposedLayoutINS4_7SwizzleILi1ELi4ELi3EEENS4_18smem_ptr_flag_bitsILi8EEENST_INS5_IJNSA_ILi8EEESH_EEENS5_IJSH_SB_EEEEEEEvNS4_8identityES12_S1C_vS1D_EENS_8epilogue10collective6detail29Sm90TmaWarpSpecializedAdapterINS1G_15DefaultEpilogueISJ_SK_SK_NS1F_6thread17LinearCombinationISJ_Li1EffLNS1K_9ScaleType4KindE0ELNS_15FloatRoundStyleE2ESJ_EENS1_15EpilogueDefaultEEEEEvvEEEEvNT_6ParamsE)
        /*0008*/ 	.word	0x000000a8


	//----- nvinfo : EIATTR_FRAME_SIZE
	.align		4
.L_12:
        /*000c*/ 	.byte	0x04, 0x11
        /*000e*/ 	.short	(.L_14 - .L_13)
	.align		4
.L_13:
        /*0010*/ 	.word	index@(_ZN7cutlass13device_kernelINS_4gemm6kernel13GemmUniversalIN4cute5tupleIJiiiiEEENS1_10collective13CollectiveMmaINS1_37MainloopSm90TmaGmmaWarpSpecializedFP8ILi41ENS5_IJNS4_1CILi1EEESB_SB_EEENS1_35KernelTmaWarpSpecializedCooperativeEEENS5_IJNSA_ILi128EEENSA_ILi48EEENSA_ILi32EEEEEENS_12float_e4m3_tENS5_IJlSB_lEEESJ_SK_NS4_8TiledMMAINS4_8MMA_AtomIJNS4_4SM904GMMA30MMA_64x16x32_F32E4M3E4M3_SS_TNILNSO_7ScaleInE1ELSQ_1EEEEEENS4_6LayoutINS5_IJNSA_ILi2EEESB_SB_EEENS5_IJSB_NSA_ILi0EEESW_EEEEENS5_IJNS4_10UnderscoreESZ_SZ_EEEEENS4_13SM90_TMA_LOADENS4_14ComposedLayoutINS4_7SwizzleILi1ELi4ELi3EEENS4_18smem_ptr_flag_bitsILi8EEENST_INS5_IJNSA_ILi8EEESH_EEENS5_IJSH_SB_EEEEEEEvNS4_8identityES12_S1C_vS1D_EENS_8epilogue10collective6detail29Sm90TmaWarpSpecializedAdapterINS1G_15DefaultEpilogueISJ_SK_SK_NS1F_6thread17LinearCombinationISJ_Li1EffLNS1K_9ScaleType4KindE0ELNS_15FloatRoundStyleE2ESJ_EENS1_15EpilogueDefaultEEEEEvvEEEEvNT_6ParamsE)
        /*0014*/ 	.word	0x00000000


	//----- nvinfo : EIATTR_MIN_STACK_SIZE
	.align		4
.L_14:
        /*0018*/ 	.byte	0x04, 0x12
        /*001a*/ 	.short	(.L_16 - .L_15)
	.align		4
.L_15:
        /*001c*/ 	.word	index@(_ZN7cutlass13device_kernelINS_4gemm6kernel13GemmUniversalIN4cute5tupleIJiiiiEEENS1_10collective13CollectiveMmaINS1_37MainloopSm90TmaGmmaWarpSpecializedFP8ILi41ENS5_IJNS4_1CILi1EEESB_SB_EEENS1_35KernelTmaWarpSpecializedCooperativeEEENS5_IJNSA_ILi128EEENSA_ILi48EEENSA_ILi32EEEEEENS_12float_e4m3_tENS5_IJlSB_lEEESJ_SK_NS4_8TiledMMAINS4_8MMA_AtomIJNS4_4SM904GMMA30MMA_64x16x32_F32E4M3E4M3_SS_TNILNSO_7ScaleInE1ELSQ_1EEEEEENS4_6LayoutINS5_IJNSA_ILi2EEESB_SB_EEENS5_IJSB_NSA_ILi0EEESW_EEEEENS5_IJNS4_10UnderscoreESZ_SZ_EEEEENS4_13SM90_TMA_LOADENS4_14ComposedLayoutINS4_7SwizzleILi1ELi4ELi3EEENS4_18smem_ptr_flag_bitsILi8EEENST_INS5_IJNSA_ILi8EEESH_EEENS5_IJSH_SB_EEEEEEEvNS4_8identityES12_S1C_vS1D_EENS_8epilogue10collective6detail29Sm90TmaWarpSpecializedAdapterINS1G_15DefaultEpilogueISJ_SK_SK_NS1F_6thread17LinearCombinationISJ_Li1EffLNS1K_9ScaleType4KindE0ELNS_15FloatRoundStyleE2ESJ_EENS1_15EpilogueDefaultEEEEEvvEEEEvNT_6ParamsE)
        /*0020*/ 	.word	0x00000000
.L_16:


//--------------------- .nv.compat                --------------------------
	.section	.nv.compat,"",@"SHT_CUDA_COMPAT_INFO"
	.align	4
        /*0000*/ 	.byte	0x02, 0x09, 0x01, 0x00, 0x02, 0x02, 0x04, 0x00, 0x02, 0x05, 0x05, 0x00, 0x03, 0x07, 0x01, 0x01
        /*0010*/ 	.byte	0x02, 0x03, 0x01, 0x00, 0x02, 0x06, 0x01, 0x00, 0x04, 0x0b, 0x08, 0x00, 0x00, 0x00, 0x00, 0x00
        /*0020*/ 	.byte	0x00, 0x00, 0x00, 0x00


//--------------------- .nv.info._ZN7cutlass13device_kernelINS_4gemm6kernel13GemmUniversalIN4cute5tupleIJiiiiEEENS1_10collective13CollectiveMmaINS1_37MainloopSm90TmaGmmaWarpSpecializedFP8ILi41ENS5_IJNS4_1CILi1EEESB_SB_EEENS1_35KernelTmaWarpSpecializedCooperativeEEENS5_IJNSA_ILi128EEENSA_ILi48EEENSA_ILi32EEEEEENS_12float_e4m3_tENS5_IJlSB_lEEESJ_SK_NS4_8TiledMMAINS4_8MMA_AtomIJNS4_4SM904GMMA30MMA_64x16x32_F32E4M3E4M3_SS_TNILNSO_7ScaleInE1ELSQ_1EEEEEENS4_6LayoutINS5_IJNSA_ILi2EEESB_SB_EEENS5_IJSB_NSA_ILi0EEESW_EEEEENS5_IJNS4_10UnderscoreESZ_SZ_EEEEENS4_13SM90_TMA_LOADENS4_14ComposedLayoutINS4_7SwizzleILi1ELi4ELi3EEENS4_18smem_ptr_flag_bitsILi8EEENST_INS5_IJNSA_ILi8EEESH_EEENS5_IJSH_SB_EEEEEEEvNS4_8identityES12_S1C_vS1D_EENS_8epilogue10collective6detail29Sm90TmaWarpSpecializedAdapterINS1G_15DefaultEpilogueISJ_SK_SK_NS1F_6thread17LinearCombinationISJ_Li1EffLNS1K_9ScaleType4KindE0ELNS_15FloatRoundStyleE2ESJ_EENS1_15EpilogueDefaultEEEEEvvEEEEvNT_6ParamsE --------------------------
	.section	.nv.info._ZN7cutlass13device_kernelINS_4gemm6kernel13GemmUniversalIN4cute5tupleIJiiiiEEENS1_10collective13CollectiveMmaINS1_37MainloopSm90TmaGmmaWarpSpecializedFP8ILi41ENS5_IJNS4_1CILi1EEESB_SB_EEENS1_35KernelTmaWarpSpecializedCooperativeEEENS5_IJNSA_ILi128EEENSA_ILi48EEENSA_ILi32EEEEEENS_12float_e4m3_tENS5_IJlSB_lEEESJ_SK_NS4_8TiledMMAINS4_8MMA_AtomIJNS4_4SM904GMMA30MMA_64x16x32_F32E4M3E4M3_SS_TNILNSO_7ScaleInE1ELSQ_1EEEEEENS4_6LayoutINS5_IJNSA_ILi2EEESB_SB_EEENS5_IJSB_NSA_ILi0EEESW_EEEEENS5_IJNS4_10UnderscoreESZ_SZ_EEEEENS4_13SM90_TMA_LOADENS4_14ComposedLayoutINS4_7SwizzleILi1ELi4ELi3EEENS4_18smem_ptr_flag_bitsILi8EEENST_INS5_IJNSA_ILi8EEESH_EEENS5_IJSH_SB_EEEEEEEvNS4_8identityES12_S1C_vS1D_EENS_8epilogue10collective6detail29Sm90TmaWarpSpecializedAdapterINS1G_15DefaultEpilogueISJ_SK_SK_NS1F_6thread17LinearCombinationISJ_Li1EffLNS1K_9ScaleType4KindE0ELNS_15FloatRoundStyleE2ESJ_EENS1_15EpilogueDefaultEEEEEvvEEEEvNT_6ParamsE,"",@"SHT_CUDA_INFO"
	.sectionflags	@""
	.align	4


	//----- nvinfo : EIATTR_CUDA_API_VERSION
	.align		4
        /*0000*/ 	.byte	0x04, 0x37
        /*0002*/ 	.short	(.L_18 - .L_17)
.L_17:
        /*0004*/ 	.word	0x00000082


	//----- nvinfo : EIATTR_KPARAM_INFO
	.align		4
.L_18:
        /*0008*/ 	.byte	0x04, 0x17
        /*000a*/ 	.short	(.L_20 - .L_19)
.L_19:
        /*000c*/ 	.word	0x00000000
        /*0010*/ 	.short	0x0000
        /*0012*/ 	.short	0x0070
        /*0014*/ 	.byte	0x00, 0xf0, 0x01, 0x10


	//----- nvinfo : EIATTR_SPARSE_MMA_MASK
	.align		4
.L_20:
        /*0018*/ 	.byte	0x03, 0x50
        /*001a*/ 	.short	0x0000


	//----- nvinfo : EIATTR_MAXREG_COUNT
	.align		4
        /*001c*/ 	.byte	0x03, 0x1b
        /*001e*/ 	.short	0x00a8


	//----- nvinfo : EIATTR_NUM_BARRIERS
	.align		4
        /*0020*/ 	.byte	0x02, 0x4c
        /*0022*/ 	.byte	0x01
	.zero		1


	//----- nvinfo : EIATTR_MERCURY_ISA_VERSION
	.align		4
        /*0024*/ 	.byte	0x03, 0x5f
        /*0026*/ 	.short	0x0101


	//----- nvinfo : EIATTR_INT_WARP_WIDE_INSTR_OFFSETS
	.align		4
        /*0028*/ 	.byte	0x04, 0x31
        /*002a*/ 	.short	(.L_22 - .L_21)


	//   ....[0]....
.L_21:
        /*002c*/ 	.word	0x00000870


	//   ....[1]....
        /*0030*/ 	.word	0x00000880


	//   ....[2]....
        /*0034*/ 	.word	0x000009a0


	//----- nvinfo : EIATTR_COOP_GROUP_MASK_REGIDS
	.align		4
.L_22:
        /*0038*/ 	.byte	0x04, 0x29
        /*003a*/ 	.short	(.L_24 - .L_23)


	//   ....[0]....
.L_23:
        /*003c*/ 	.word	0xffffffff


	//   ....[1]....
        /*0040*/ 	.word	0xffffffff


	//   ....[2]....
        /*0044*/ 	.word	0xffffffff


	//   ....[3]....
        /*0048*/ 	.word	0xffffffff


	//   ....[4]....
        /*004c*/ 	.word	0xffffffff


	//----- nvinfo : EIATTR_COOP_GROUP_INSTR_OFFSETS
	.align		4
.L_24:
        /*0050*/ 	.byte	0x04, 0x28
        /*0052*/ 	.short	(.L_26 - .L_25)


	//   ....[0]....
.L_25:
        /*0054*/ 	.word	0x00000060


	//   ....[1]....
        /*0058*/ 	.word	0x00000070


	//   ....[2]....
        /*005c*/ 	.word	0x00000130


	//   ....[3]....
        /*0060*/ 	.word	0x00000790


	//   ....[4]....
        /*0064*/ 	.word	0x00001610


	//----- nvinfo : EIATTR_REG_RECONFIG
	.align		4
.L_26:
        /*0068*/ 	.byte	0x01, 0x54
	.zero		2


	//----- nvinfo : EIATTR_MBARRIER_INSTR_OFFSETS
	.align		4
        /*006c*/ 	.byte	0x04, 0x39
        /*006e*/ 	.short	(.L_28 - .L_27)


	//   ....[0]....
.L_27:
        /*0070*/ 	.word	0x00000250
        /*0074*/ 	.word	0x000000ff
        /*0078*/ 	.word	0x00000000
        /*007c*/ 	.short	0x0100
        /*007e*/ 	.byte	0x08
	.zero		1


	//   ....[1]....
        /*0080*/ 	.word	0x00000260
        /*0084*/ 	.word	0x000000ff
        /*0088*/ 	.word	0x00000148
        /*008c*/ 	.short	0x0100
        /*008e*/ 	.byte	0x08
	.zero		1


	//   ....[2]....
        /*0090*/ 	.word	0x00000270
        /*0094*/ 	.word	0x000000ff
        /*0098*/ 	.word	0x00000008
        /*009c*/ 	.short	0x0100
        /*009e*/ 	.byte	0x08
	.zero		1


	//   ....[3]....
        /*00a0*/ 	.word	0x00000280
        /*00a4*/ 	.word	0x000000ff
        /*00a8*/ 	.word	0x00000150
        /*00ac*/ 	.short	0x0100
        /*00ae*/ 	.byte	0x08
	.zero		1


	//   ....[4]....
        /*00b0*/ 	.word	0x00000290
        /*00b4*/ 	.word	0x000000ff
        /*00b8*/ 	.word	0x00000010
        /*00bc*/ 	.short	0x0100
        /*00be*/ 	.byte	0x08
	.zero		1


	//   ....[5]....
        /*00c0*/ 	.word	0x000002a0
        /*00c4*/ 	.word	0x000000ff
        /*00c8*/ 	.word	0x00000158
        /*00cc*/ 	.short	0x0100
        /*00ce*/ 	.byte	0x08
	.zero		1


	//   ....[6]....
        /*00d0*/ 	.word	0x000002b0
        /*00d4*/ 	.word	0x000000ff
        /*00d8*/ 	.word	0x00000018
        /*00dc*/ 	.short	0x0100
        /*00de*/ 	.byte	0x08
	.zero		1


	//   ....[7]....
        /*00e0*/ 	.word	0x000002c0
        /*00e4*/ 	.word	0x000000ff
        /*00e8*/ 	.word	0x00000160
        /*00ec*/ 	.short	0x0100
        /*00ee*/ 	.byte	0x08
	.zero		1


	//   ....[8]....
        /*00f0*/ 	.word	0x000002d0
        /*00f4*/ 	.word	0x000000ff
        /*00f8*/ 	.word	0x00000020
        /*00fc*/ 	.short	0x0100
        /*00fe*/ 	.byte	0x08
	.zero		1


	//   ....[9]....
        /*0100*/ 	.word	0x000002e0
        /*0104*/ 	.word	0x000000ff
        /*0108*/ 	.word	0x00000168
        /*010c*/ 	.short	0x0100
        /*010e*/ 	.byte	0x08
	.zero		1


	//   ....[10]....
        /*0110*/ 	.word	0x000002f0
        /*0114*/ 	.word	0x000000ff
        /*0118*/ 	.word	0x00000028
        /*011c*/ 	.short	0x0100
        /*011e*/ 	.byte	0x08
	.zero		1


	//   ....[11]....
        /*0120*/ 	.word	0x00000300
        /*0124*/ 	.word	0x000000ff
        /*0128*/ 	.word	0x00000170
        /*012c*/ 	.short	0x0100
        /*012e*/ 	.byte	0x08
	.zero		1


	//   ....[12]....
        /*0130*/ 	.word	0x00000310
        /*0134*/ 	.word	0x000000ff
        /*0138*/ 	.word	0x00000030
        /*013c*/ 	.short	0x0100
        /*013e*/ 	.byte	0x08
	.zero		1


	//   ....[13]....
        /*0140*/ 	.word	0x00000320
        /*0144*/ 	.word	0x000000ff
        /*0148*/ 	.word	0x00000178
        /*014c*/ 	.short	0x0100
        /*014e*/ 	.byte	0x08
	.zero		1


	//   ....[14]....
        /*0150*/ 	.word	0x00000330
        /*0154*/ 	.word	0x000000ff
        /*0158*/ 	.word	0x00000038
        /*015c*/ 	.short	0x0100
        /*015e*/ 	.byte	0x08
	.zero		1


	//   ....[15]....
        /*0160*/ 	.word	0x00000340
        /*0164*/ 	.word	0x000000ff
        /*0168*/ 	.word	0x00000180
        /*016c*/ 	.short	0x0100
        /*016e*/ 	.byte	0x08
	.zero		1


	//   ....[16]....
        /*0170*/ 	.word	0x00000350
        /*0174*/ 	.word	0x000000ff
        /*0178*/ 	.word	0x00000040
        /*017c*/ 	.short	0x0100
        /*017e*/ 	.byte	0x08
	.zero		1


	//   ....[17]....
        /*0180*/ 	.word	0x00000360
        /*0184*/ 	.word	0x000000ff
        /*0188*/ 	.word	0x00000188
        /*018c*/ 	.short	0x0100
        /*018e*/ 	.byte	0x08
	.zero		1


	//   ....[18]....
        /*0190*/ 	.word	0x00000370
        /*0194*/ 	.word	0x000000ff
        /*0198*/ 	.word	0x00000048
        /*019c*/ 	.short	0x0100
        /*019e*/ 	.byte	0x08
	.zero		1


	//   ....[19]....
        /*01a0*/ 	.word	0x00000380
        /*01a4*/ 	.word	0x000000ff
        /*01a8*/ 	.word	0x00000190
        /*01ac*/ 	.short	0x0100
        /*01ae*/ 	.byte	0x08
	.zero		1


	//   ....[20]....
        /*01b0*/ 	.word	0x00000390
        /*01b4*/ 	.word	0x000000ff
        /*01b8*/ 	.word	0x00000050
        /*01bc*/ 	.short	0x0100
        /*01be*/ 	.byte	0x08
	.zero		1


	//   ....[21]....
        /*01c0*/ 	.word	0x000003a0
        /*01c4*/ 	.word	0x000000ff
        /*01c8*/ 	.word	0x00000198
        /*01cc*/ 	.short	0x0100
        /*01ce*/ 	.byte	0x08
	.zero		1


	//   ....[22]....
        /*01d0*/ 	.word	0x000003b0
        /*01d4*/ 	.word	0x000000ff
        /*01d8*/ 	.word	0x00000058
        /*01dc*/ 	.short	0x0100
        /*01de*/ 	.byte	0x08
	.zero		1


	//   ....[23]....
        /*01e0*/ 	.word	0x000003c0
        /*01e4*/ 	.word	0x000000ff
        /*01e8*/ 	.word	0x000001a0
        /*01ec*/ 	.short	0x0100
        /*01ee*/ 	.byte	0x08
	.zero		1


	//   ....[24]....
        /*01f0*/ 	.word	0x000003d0
        /*01f4*/ 	.word	0x000000ff
        /*01f8*/ 	.word	0x00000060
        /*01fc*/ 	.short	0x0100
        /*01fe*/ 	.byte	0x08
	.zero		1


	//   ....[25]....
        /*0200*/ 	.word	0x000003e0
        /*0204*/ 	.word	0x000000ff
        /*0208*/ 	.word	0x000001a8
        /*020c*/ 	.short	0x0100
        /*020e*/ 	.byte	0x08
	.zero		1


	//   ....[26]....
        /*0210*/ 	.word	0x000003f0
        /*0214*/ 	.word	0x000000ff
        /*0218*/ 	.word	0x00000068
        /*021c*/ 	.short	0x0100
        /*021e*/ 	.byte	0x08
	.zero		1


	//   ....[27]....
        /*0220*/ 	.word	0x00000400
        /*0224*/ 	.word	0x000000ff
        /*0228*/ 	.word	0x000001b0
        /*022c*/ 	.short	0x0100
        /*022e*/ 	.byte	0x08
	.zero		1


	//   ....[28]....
        /*0230*/ 	.word	0x00000410
        /*0234*/ 	.word	0x000000ff
        /*0238*/ 	.word	0x00000070
        /*023c*/ 	.short	0x0100
        /*023e*/ 	.byte	0x08
	.zero		1


	//   ....[29]....
        /*0240*/ 	.word	0x00000420
        /*0244*/ 	.word	0x000000ff
        /*0248*/ 	.word	0x000001b8
        /*024c*/ 	.short	0x0100
        /*024e*/ 	.byte	0x08
	.zero		1


	//   ....[30]....
        /*0250*/ 	.word	0x00000430
        /*0254*/ 	.word	0x000000ff
        /*0258*/ 	.word	0x00000078
        /*025c*/ 	.short	0x0100
        /*025e*/ 	.byte	0x08
	.zero		1


	//   ....[31]....
        /*0260*/ 	.word	0x00000440
        /*0264*/ 	.word	0x000000ff
        /*0268*/ 	.word	0x000001c0
        /*026c*/ 	.short	0x0100
        /*026e*/ 	.byte	0x08
	.zero		1


	//   ....[32]....
        /*0270*/ 	.word	0x00000450
        /*0274*/ 	.word	0x000000ff
        /*0278*/ 	.word	0x00000080
        /*027c*/ 	.short	0x0100
        /*027e*/ 	.byte	0x08
	.zero		1


	//   ....[33]....
        /*0280*/ 	.word	0x00000460
        /*0284*/ 	.word	0x000000ff
        /*0288*/ 	.word	0x000001c8
        /*028c*/ 	.short	0x0100
        /*028e*/ 	.byte	0x08
	.zero		1


	//   ....[34]....
        /*0290*/ 	.word	0x00000470
        /*0294*/ 	.word	0x000000ff
        /*0298*/ 	.word	0x00000088
        /*029c*/ 	.short	0x0100
        /*029e*/ 	.byte	0x08
	.zero		1


	//   ....[35]....
        /*02a0*/ 	.word	0x00000480
        /*02a4*/ 	.word	0x000000ff
        /*02a8*/ 	.word	0x000001d0
        /*02ac*/ 	.short	0x0100
        /*02ae*/ 	.byte	0x08
	.zero		1


	//   ....[36]....
        /*02b0*/ 	.word	0x00000490
        /*02b4*/ 	.word	0x000000ff
        /*02b8*/ 	.word	0x00000090
        /*02bc*/ 	.short	0x0100
        /*02be*/ 	.byte	0x08
	.zero		1


	//   ....[37]....
        /*02c0*/ 	.word	0x000004a0
        /*02c4*/ 	.word	0x000000ff
        /*02c8*/ 	.word	0x000001d8
        /*02cc*/ 	.short	0x0100
        /*02ce*/ 	.byte	0x08
	.zero		1


	//   ....[38]....
        /*02d0*/ 	.word	0x000004b0
        /*02d4*/ 	.word	0x000000ff
        /*02d8*/ 	.word	0x00000098
        /*02dc*/ 	.short	0x0100
        /*02de*/ 	.byte	0x08
	.zero		1


	//   ....[39]....
        /*02e0*/ 	.word	0x000004c0
        /*02e4*/ 	.word	0x000000ff
        /*02e8*/ 	.word	0x000001e0
        /*02ec*/ 	.short	0x0100
        /*02ee*/ 	.byte	0x08
	.zero		1


	//   ....[40]....
        /*02f0*/ 	.word	0x000004d0
        /*02f4*/ 	.word	0x000000ff
        /*02f8*/ 	.word	0x000000a0
        /*02fc*/ 	.short	0x0100
        /*02fe*/ 	.byte	0x08
	.zero		1


	//   ....[41]....
        /*0300*/ 	.word	0x000004e0
        /*0304*/ 	.word	0x000000ff
        /*0308*/ 	.word	0x000001e8
        /*030c*/ 	.short	0x0100
        /*030e*/ 	.byte	0x08
	.zero		1


	//   ....[42]....
        /*0310*/ 	.word	0x000004f0
        /*0314*/ 	.word	0x000000ff
        /*0318*/ 	.word	0x000000a8
        /*031c*/ 	.short	0x0100
        /*031e*/ 	.byte	0x08
	.zero		1


	//   ....[43]....
        /*0320*/ 	.word	0x00000500
        /*0324*/ 	.word	0x000000ff
        /*0328*/ 	.word	0x000001f0
        /*032c*/ 	.short	0x0100
        /*032e*/ 	.byte	0x08
	.zero		1


	//   ....[44]....
        /*0330*/ 	.word	0x00000510
        /*0334*/ 	.word	0x000000ff
        /*0338*/ 	.word	0x000000b0
        /*033c*/ 	.short	0x0100
        /*033e*/ 	.byte	0x08
	.zero		1


	//   ....[45]....
        /*0340*/ 	.word	0x00000520
        /*0344*/ 	.word	0x000000ff
        /*0348*/ 	.word	0x000001f8
        /*034c*/ 	.short	0x0100
        /*034e*/ 	.byte	0x08
	.zero		1


	//   ....[46]....
        /*0350*/ 	.word	0x00000530
        /*0354*/ 	.word	0x000000ff
        /*0358*/ 	.word	0x000000b8
        /*035c*/ 	.short	0x0100
        /*035e*/ 	.byte	0x08
	.zero		1


	//   ....[47]....
        /*0360*/ 	.word	0x00000540
        /*0364*/ 	.word	0x000000ff
        /*0368*/ 	.word	0x00000200
        /*036c*/ 	.short	0x0100
        /*036e*/ 	.byte	0x08
	.zero		1


	//   ....[48]....
        /*0370*/ 	.word	0x00000550
        /*0374*/ 	.word	0x000000ff
        /*0378*/ 	.word	0x000000c0
        /*037c*/ 	.short	0x0100
        /*037e*/ 	.byte	0x08
	.zero		1


	//   ....[49]....
        /*0380*/ 	.word	0x00000560
        /*0384*/ 	.word	0x000000ff
        /*0388*/ 	.word	0x00000208
        /*038c*/ 	.short	0x0100
        /*038e*/ 	.byte	0x08
	.zero		1


	//   ....[50]....
        /*0390*/ 	.word	0x00000570
        /*0394*/ 	.word	0x000000ff
        /*0398*/ 	.word	0x000000c8
        /*039c*/ 	.short	0x0100
        /*039e*/ 	.byte	0x08
	.zero		1


	//   ....[51]....
        /*03a0*/ 	.word	0x00000580
        /*03a4*/ 	.word	0x000000ff
        /*03a8*/ 	.word	0x00000210
        /*03ac*/ 	.short	0x0100
        /*03ae*/ 	.byte	0x08
	.zero		1


	//   ....[52]....
        /*03b0*/ 	.word	0x00000590
        /*03b4*/ 	.word	0x000000ff
        /*03b8*/ 	.word	0x000000d0
        /*03bc*/ 	.short	0x0100
        /*03be*/ 	.byte	0x08
	.zero		1


	//   ....[53]....
        /*03c0*/ 	.word	0x000005a0
        /*03c4*/ 	.word	0x000000ff
        /*03c8*/ 	.word	0x00000218
        /*03cc*/ 	.short	0x0100
        /*03ce*/ 	.byte	0x08
	.zero		1


	//   ....[54]....
        /*03d0*/ 	.word	0x000005b0
        /*03d4*/ 	.word	0x000000ff
        /*03d8*/ 	.word	0x000000d8
        /*03dc*/ 	.short	0x0100
        /*03de*/ 	.byte	0x08
	.zero		1


	//   ....[55]....
        /*03e0*/ 	.word	0x000005c0
        /*03e4*/ 	.word	0x000000ff
        /*03e8*/ 	.word	0x00000220
        /*03ec*/ 	.short	0x0100
        /*03ee*/ 	.byte	0x08
	.zero		1


	//   ....[56]....
        /*03f0*/ 	.word	0x000005d0
        /*03f4*/ 	.word	0x000000ff
        /*03f8*/ 	.word	0x000000e0
        /*03fc*/ 	.short	0x0100
        /*03fe*/ 	.byte	0x08
	.zero		1


	//   ....[57]....
        /*0400*/ 	.word	0x000005e0
        /*0404*/ 	.word	0x000000ff
        /*0408*/ 	.word	0x00000228
        /*040c*/ 	.short	0x0100
        /*040e*/ 	.byte	0x08
	.zero		1


	//   ....[58]....
        /*0410*/ 	.word	0x000005f0
        /*0414*/ 	.word	0x000000ff
        /*0418*/ 	.word	0x000000e8
        /*041c*/ 	.short	0x0100
        /*041e*/ 	.byte	0x08
	.zero		1


	//   ....[59]....
        /*0420*/ 	.word	0x00000600
        /*0424*/ 	.word	0x000000ff
        /*0428*/ 	.word	0x00000230
        /*042c*/ 	.short	0x0100
        /*042e*/ 	.byte	0x08
	.zero		1


	//   ....[60]....
        /*0430*/ 	.word	0x00000610
        /*0434*/ 	.word	0x000000ff
        /*0438*/ 	.word	0x000000f0
        /*043c*/ 	.short	0x0100
        /*043e*/ 	.byte	0x08
	.zero		1


	//   ....[61]....
        /*0440*/ 	.word	0x00000620
        /*0444*/ 	.word	0x000000ff
        /*0448*/ 	.word	0x00000238
        /*044c*/ 	.short	0x0100
        /*044e*/ 	.byte	0x08
	.zero		1


	//   ....[62]....
        /*0450*/ 	.word	0x00000630
        /*0454*/ 	.word	0x000000ff
        /*0458*/ 	.word	0x000000f8
        /*045c*/ 	.short	0x0100
        /*045e*/ 	.byte	0x08
	.zero		1


	//   ....[63]....
        /*0460*/ 	.word	0x00000640
        /*0464*/ 	.word	0x000000ff
        /*0468*/ 	.word	0x00000240
        /*046c*/ 	.short	0x0100
        /*046e*/ 	.byte	0x08
	.zero		1


	//   ....[64]....
        /*0470*/ 	.word	0x00000650
        /*0474*/ 	.word	0x000000ff
        /*0478*/ 	.word	0x00000100
        /*047c*/ 	.short	0x0100
        /*047e*/ 	.byte	0x08
	.zero		1


	//   ....[65]....
        /*0480*/ 	.word	0x00000660
        /*0484*/ 	.word	0x000000ff
        /*0488*/ 	.word	0x00000248
        /*048c*/ 	.short	0x0100
        /*048e*/ 	.byte	0x08
	.zero		1


	//   ....[66]....
        /*0490*/ 	.word	0x00000670
        /*0494*/ 	.word	0x000000ff
        /*0498*/ 	.word	0x00000108
        /*049c*/ 	.short	0x0100
        /*049e*/ 	.byte	0x08
	.zero		1


	//   ....[67]....
        /*04a0*/ 	.word	0x00000680
        /*04a4*/ 	.word	0x000000ff
        /*04a8*/ 	.word	0x00000250
        /*04ac*/ 	.short	0x0100
        /*04ae*/ 	.byte	0x08
	.zero		1


	//   ....[68]....
        /*04b0*/ 	.word	0x00000690
        /*04b4*/ 	.word	0x000000ff
        /*04b8*/ 	.word	0x00000110
        /*04bc*/ 	.short	0x0100
        /*04be*/ 	.byte	0x08
	.zero		1


	//   ....[69]....
        /*04c0*/ 	.word	0x000006a0
        /*04c4*/ 	.word	0x000000ff
        /*04c8*/ 	.word	0x00000258
        /*04cc*/ 	.short	0x0100
        /*04ce*/ 	.byte	0x08
	.zero		1


	//   ....[70]....
        /*04d0*/ 	.word	0x000006b0
        /*04d4*/ 	.word	0x000000ff
        /*04d8*/ 	.word	0x00000118
        /*04dc*/ 	.short	0x0100
        /*04de*/ 	.byte	0x08
	.zero		1


	//   ....[71]....
        /*04e0*/ 	.word	0x000006c0
        /*04e4*/ 	.word	0x000000ff
        /*04e8*/ 	.word	0x00000260
        /*04ec*/ 	.short	0x0100
        /*04ee*/ 	.byte	0x08
	.zero		1


	//   ....[72]....
        /*04f0*/ 	.word	0x000006d0
        /*04f4*/ 	.word	0x000000ff
        /*04f8*/ 	.word	0x00000120
        /*04fc*/ 	.short	0x0100
        /*04fe*/ 	.byte	0x08
	.zero		1


	//   ....[73]....
        /*0500*/ 	.word	0x000006e0
        /*0504*/ 	.word	0x000000ff
        /*0508*/ 	.word	0x00000268
        /*050c*/ 	.short	0x0100
        /*050e*/ 	.byte	0x08
	.zero		1


	//   ....[74]....
        /*0510*/ 	.word	0x000006f0
        /*0514*/ 	.word	0x000000ff
        /*0518*/ 	.word	0x00000128
        /*051c*/ 	.short	0x0100
        /*051e*/ 	.byte	0x08
	.zero		1


	//   ....[75]....
        /*0520*/ 	.word	0x00000700
        /*0524*/ 	.word	0x000000ff
        /*0528*/ 	.word	0x00000270
        /*052c*/ 	.short	0x0100
        /*052e*/ 	.byte	0x08
	.zero		1


	//   ....[76]....
        /*0530*/ 	.word	0x00000710
        /*0534*/ 	.word	0x000000ff
        /*0538*/ 	.word	0x00000130
        /*053c*/ 	.short	0x0100
        /*053e*/ 	.byte	0x08
	.zero		1


	//   ....[77]....
        /*0540*/ 	.word	0x00000720
        /*0544*/ 	.word	0x000000ff
        /*0548*/ 	.word	0x00000278
        /*054c*/ 	.short	0x0100
        /*054e*/ 	.byte	0x08
	.zero		1


	//   ....[78]....
        /*0550*/ 	.word	0x00000730
        /*0554*/ 	.word	0x000000ff
        /*0558*/ 	.word	0x00000138
        /*055c*/ 	.short	0x0100
        /*055e*/ 	.byte	0x08
	.zero		1


	//   ....[79]....
        /*0560*/ 	.word	0x00000740
        /*0564*/ 	.word	0x000000ff
        /*0568*/ 	.word	0x00000280
        /*056c*/ 	.short	0x0100
        /*056e*/ 	.byte	0x08
	.zero		1


	//   ....[80]....
        /*0570*/ 	.word	0x00000750
        /*0574*/ 	.word	0x000000ff
        /*0578*/ 	.word	0x00000140
        /*057c*/ 	.short	0x0100
        /*057e*/ 	.byte	0x08
	.zero		1


	//   ....[81]....
        /*0580*/ 	.word	0x00000760
        /*0584*/ 	.word	0x000000ff
        /*0588*/ 	.word	0x00000288
        /*058c*/ 	.short	0x0100
        /*058e*/ 	.byte	0x08
	.zero		1


	//   ....[82]....
        /*0590*/ 	.word	0x00000a20
        /*0594*/ 	.word	0x000000ff
        /*0598*/ 	.word	0x000002a0
        /*059c*/ 	.short	0x0100
        /*059e*/ 	.byte	0x08
	.zero		1


	//   ....[83]....
        /*05a0*/ 	.word	0x00000a80
        /*05a4*/ 	.word	0x000000ff
        /*05a8*/ 	.word	0x000002a8
        /*05ac*/ 	.short	0x0100
        /*05ae*/ 	.byte	0x08
	.zero		1


	//   ....[84]....
        /*05b0*/ 	.word	0x00001950
        /*05b4*/ 	.word	0x000000ff
        /*05b8*/ 	.word	0x00000000
        /*05bc*/ 	.short	0x010a
        /*05be*/ 	.byte	0x06
	.zero		1


	//   ....[85]....
        /*05c0*/ 	.word	0x00001990
        /*05c4*/ 	.word	0x000000ff
        /*05c8*/ 	.word	0x00000000
        /*05cc*/ 	.short	0x010a
        /*05ce*/ 	.byte	0x06
	.zero		1


	//   ....[86]....
        /*05d0*/ 	.word	0x00001ef0
        /*05d4*/ 	.word	0x000000ff
        /*05d8*/ 	.word	0x00000000
        /*05dc*/ 	.short	0x010a
        /*05de*/ 	.byte	0x10
	.zero		1


	//   ....[87]....
        /*05e0*/ 	.word	0x00001f30
        /*05e4*/ 	.word	0x000000ff
        /*05e8*/ 	.word	0x00000000
        /*05ec*/ 	.short	0x010a
        /*05ee*/ 	.byte	0x10
	.zero		1


	//   ....[88]....
        /*05f0*/ 	.word	0x00002300
        /*05f4*/ 	.word	0x000000ff
        /*05f8*/ 	.word	0x00000000
        /*05fc*/ 	.short	0x0101
        /*05fe*/ 	.byte	0x08
	.zero		1


	//   ....[89]....
        /*0600*/ 	.word	0x000026b0
        /*0604*/ 	.word	0x000000ff
        /*0608*/ 	.word	0x00000000
        /*060c*/ 	.short	0x0101
        /*060e*/ 	.byte	0x08
	.zero		1


	//   ....[90]....
        /*0610*/ 	.word	0x00005500
        /*0614*/ 	.word	0x00000014
        /*0618*/ 	.word	0x00000148
        /*061c*/ 	.short	0x010a
        /*061e*/ 	.byte	0x3f
	.zero		1


	//   ....[91]....
        /*0620*/ 	.word	0x00005890
        /*0624*/ 	.word	0x00000005
        /*0628*/ 	.word	0x000002a8
        /*062c*/ 	.short	0x0101
        /*062e*/ 	.byte	0x3f
	.zero		1


	//   ....[92]....
        /*0630*/ 	.word	0x00005fb0
        /*0634*/ 	.word	0x00000005
        /*0638*/ 	.word	0x00000000
        /*063c*/ 	.short	0x010a
        /*063e*/ 	.byte	0x3f
	.zero		1


	//   ....[93]....
        /*0640*/ 	.word	0x00006030
        /*0644*/ 	.word	0x00000007
        /*0648*/ 	.word	0x00000000
        /*064c*/ 	.short	0x010a
        /*064e*/ 	.byte	0x3f
	.zero		1


	//   ....[94]....
        /*0650*/ 	.word	0x000060c0
        /*0654*/ 	.word	0x00000006
        /*0658*/ 	.word	0x00000000
        /*065c*/ 	.short	0x010a
        /*065e*/ 	.byte	0x3f
	.zero		1


	//   ....[95]....
        /*0660*/ 	.word	0x00006150
        /*0664*/ 	.word	0x00000009
        /*0668*/ 	.word	0x00000000
        /*066c*/ 	.short	0x010a
        /*066e*/ 	.byte	0x3f
	.zero		1


	//   ....[96]....
        /*0670*/ 	.word	0x000061e0
        /*0674*/ 	.word	0x00000006
        /*0678*/ 	.word	0x00000000
        /*067c*/ 	.short	0x010a
        /*067e*/ 	.byte	0x3f
	.zero		1


	//   ....[97]....
        /*0680*/ 	.word	0x00006270
        /*0684*/ 	.word	0x00000009
        /*0688*/ 	.word	0x00000000
        /*068c*/ 	.short	0x010a
        /*068e*/ 	.byte	0x3f
	.zero		1


	//   ....[98]....
        /*0690*/ 	.word	0x00006300
        /*0694*/ 	.word	0x00000006
        /*0698*/ 	.word	0x00000000
        /*069c*/ 	.short	0x010a
        /*069e*/ 	.byte	0x3f
	.zero		1


	//   ....[99]....
        /*06a0*/ 	.word	0x00006390
        /*06a4*/ 	.word	0x00000009
        /*06a8*/ 	.word	0x00000000
        /*06ac*/ 	.short	0x010a
        /*06ae*/ 	.byte	0x3f
	.zero		1


	//   ....[100]....
        /*06b0*/ 	.word	0x00006420
        /*06b4*/ 	.word	0x00000006
        /*06b8*/ 	.word	0x00000000
        /*06bc*/ 	.short	0x010a
        /*06be*/ 	.byte	0x3f
	.zero		1


	//   ....[101]....
        /*06c0*/ 	.word	0x000064b0
        /*06c4*/ 	.word	0x00000009
        /*06c8*/ 	.word	0x00000000
        /*06cc*/ 	.short	0x010a
        /*06ce*/ 	.byte	0x3f
	.zero		1


	//   ....[102]....
        /*06d0*/ 	.word	0x00006540
        /*06d4*/ 	.word	0x00000006
        /*06d8*/ 	.word	0x00000000
        /*06dc*/ 	.short	0x010a
        /*06de*/ 	.byte	0x3f
	.zero		1


	//   ....[103]....
        /*06e0*/ 	.word	0x000065d0
        /*06e4*/ 	.word	0x00000009
        /*06e8*/ 	.word	0x00000000
        /*06ec*/ 	.short	0x010a
        /*06ee*/ 	.byte	0x3f
	.zero		1


	//   ....[104]....
        /*06f0*/ 	.word	0x00006660
        /*06f4*/ 	.word	0x00000006
        /*06f8*/ 	.word	0x00000000
        /*06fc*/ 	.short	0x010a
        /*06fe*/ 	.byte	0x3f
	.zero		1


	//   ....[105]....
        /*0700*/ 	.word	0x000066f0
        /*0704*/ 	.word	0x00000009
        /*0708*/ 	.word	0x00000000
        /*070c*/ 	.short	0x010a
        /*070e*/ 	.byte	0x3f
	.zero		1


	//   ....[106]....
        /*0710*/ 	.word	0x00006780
        /*0714*/ 	.word	0x00000006
        /*0718*/ 	.word	0x00000000
        /*071c*/ 	.short	0x010a
        /*071e*/ 	.byte	0x3f
	.zero		1


	//   ....[107]....
        /*0720*/ 	.word	0x00006810
        /*0724*/ 	.word	0x00000009
        /*0728*/ 	.word	0x00000000
        /*072c*/ 	.short	0x010a
        /*072e*/ 	.byte	0x3f
	.zero		1


	//   ....[108]....
        /*0730*/ 	.word	0x000068a0
        /*0734*/ 	.word	0x00000006
        /*0738*/ 	.word	0x00000000
        /*073c*/ 	.short	0x010a
        /*073e*/ 	.byte	0x3f
	.zero		1


	//   ....[109]....
        /*0740*/ 	.word	0x00006930
        /*0744*/ 	.word	0x00000009
        /*0748*/ 	.word	0x00000000
        /*074c*/ 	.short	0x010a
        /*074e*/ 	.byte	0x3f
	.zero		1


	//   ....[110]....
        /*0750*/ 	.word	0x000069c0
        /*0754*/ 	.word	0x00000006
        /*0758*/ 	.word	0x00000000
        /*075c*/ 	.short	0x010a
        /*075e*/ 	.byte	0x3f
	.zero		1


	//   ....[111]....
        /*0760*/ 	.word	0x00006a50
        /*0764*/ 	.word	0x00000009
        /*0768*/ 	.word	0x00000000
        /*076c*/ 	.short	0x010a
        /*076e*/ 	.byte	0x3f
	.zero		1


	//   ....[112]....
        /*0770*/ 	.word	0x00006ae0
        /*0774*/ 	.word	0x00000006
        /*0778*/ 	.word	0x00000000
        /*077c*/ 	.short	0x010a
        /*077e*/ 	.byte	0x3f
	.zero		1


	//   ....[113]....
        /*0780*/ 	.word	0x00006b70
        /*0784*/ 	.word	0x00000009
        /*0788*/ 	.word	0x00000000
        /*078c*/ 	.short	0x010a
        /*078e*/ 	.byte	0x3f
	.zero		1


	//   ....[114]....
        /*0790*/ 	.word	0x00006c00
        /*0794*/ 	.word	0x00000006
        /*0798*/ 	.word	0x00000000
        /*079c*/ 	.short	0x010a
        /*079e*/ 	.byte	0x3f
	.zero		1


	//   ....[115]....
        /*07a0*/ 	.word	0x00006c90
        /*07a4*/ 	.word	0x00000009
        /*07a8*/ 	.word	0x00000000
        /*07ac*/ 	.short	0x010a
        /*07ae*/ 	.byte	0x3f
	.zero		1


	//   ....[116]....
        /*07b0*/ 	.word	0x00006d20
        /*07b4*/ 	.word	0x00000006
        /*07b8*/ 	.word	0x00000000
        /*07bc*/ 	.short	0x010a
        /*07be*/ 	.byte	0x3f
	.zero		1


	//   ....[117]....
        /*07c0*/ 	.word	0x00006db0
        /*07c4*/ 	.word	0x00000009
        /*07c8*/ 	.word	0x00000000
        /*07cc*/ 	.short	0x010a
        /*07ce*/ 	.byte	0x3f
	.zero		1


	//   ....[118]....
        /*07d0*/ 	.word	0x00006e40
        /*07d4*/ 	.word	0x00000006
        /*07d8*/ 	.word	0x00000000
        /*07dc*/ 	.short	0x010a
        /*07de*/ 	.byte	0x3f
	.zero		1


	//   ....[119]....
        /*07e0*/ 	.word	0x00006ed0
        /*07e4*/ 	.word	0x00000009
        /*07e8*/ 	.word	0x00000000
        /*07ec*/ 	.short	0x010a
        /*07ee*/ 	.byte	0x3f
	.zero		1


	//   ....[120]....
        /*07f0*/ 	.word	0x00006f60
        /*07f4*/ 	.word	0x00000006
        /*07f8*/ 	.word	0x00000000
        /*07fc*/ 	.short	0x010a
        /*07fe*/ 	.byte	0x3f
	.zero		1


	//   ....[121]....
        /*0800*/ 	.word	0x00006ff0
        /*0804*/ 	.word	0x00000009
        /*0808*/ 	.word	0x00000000
        /*080c*/ 	.short	0x010a
        /*080e*/ 	.byte	0x3f
	.zero		1


	//   ....[122]....
        /*0810*/ 	.word	0x00007080
        /*0814*/ 	.word	0x00000006
        /*0818*/ 	.word	0x00000000
        /*081c*/ 	.short	0x010a
        /*081e*/ 	.byte	0x3f
	.zero		1


	//   ....[123]....
        /*0820*/ 	.word	0x00007110
        /*0824*/ 	.word	0x00000009
        /*0828*/ 	.word	0x00000000
        /*082c*/ 	.short	0x010a
        /*082e*/ 	.byte	0x3f
	.zero		1


	//   ....[124]....
        /*0830*/ 	.word	0x000071a0
        /*0834*/ 	.word	0x00000006
        /*0838*/ 	.word	0x00000000
        /*083c*/ 	.short	0x010a
        /*083e*/ 	.byte	0x3f
	.zero		1


	//   ....[125]....
        /*0840*/ 	.word	0x00007230
        /*0844*/ 	.word	0x00000009
        /*0848*/ 	.word	0x00000000
        /*084c*/ 	.short	0x010a
        /*084e*/ 	.byte	0x3f
	.zero		1


	//   ....[126]....
        /*0850*/ 	.word	0x000072c0
        /*0854*/ 	.word	0x00000006
        /*0858*/ 	.word	0x00000000
        /*085c*/ 	.short	0x010a
        /*085e*/ 	.byte	0x3f
	.zero		1


	//   ....[127]....
        /*0860*/ 	.word	0x00007350
        /*0864*/ 	.word	0x00000009
        /*0868*/ 	.word	0x00000000
        /*086c*/ 	.short	0x010a
        /*086e*/ 	.byte	0x3f
	.zero		1


	//   ....[128]....
        /*0870*/ 	.word	0x000073e0
        /*0874*/ 	.word	0x00000006
        /*0878*/ 	.word	0x00000000
        /*087c*/ 	.short	0x010a
        /*087e*/ 	.byte	0x3f
	.zero		1


	//   ....[129]....
        /*0880*/ 	.word	0x00007470
        /*0884*/ 	.word	0x00000009
        /*0888*/ 	.word	0x00000000
        /*088c*/ 	.short	0x010a
        /*088e*/ 	.byte	0x3f
	.zero		1


	//   ....[130]....
        /*0890*/ 	.word	0x00007500
        /*0894*/ 	.word	0x00000008
        /*0898*/ 	.word	0x00000000
        /*089c*/ 	.short	0x010a
        /*089e*/ 	.byte	0x3f
	.zero		1


	//   ....[131]....
        /*08a0*/ 	.word	0x00007590
        /*08a4*/ 	.word	0x0000000b
        /*08a8*/ 	.word	0x00000000
        /*08ac*/ 	.short	0x010a
        /*08ae*/ 	.byte	0x3f
	.zero		1


	//   ....[132]....
        /*08b0*/ 	.word	0x00007620
        /*08b4*/ 	.word	0x00000003
        /*08b8*/ 	.word	0x00000000
        /*08bc*/ 	.short	0x010a
        /*08be*/ 	.byte	0x3f
	.zero		1


	//   ....[133]....
        /*08c0*/ 	.word	0x00007690
        /*08c4*/ 	.word	0x00000003
        /*08c8*/ 	.word	0x00000000
        /*08cc*/ 	.short	0x010a
        /*08ce*/ 	.byte	0x3f
	.zero		1


	//   ....[134]....
        /*08d0*/ 	.word	0x000076f0
        /*08d4*/ 	.word	0x00000006
        /*08d8*/ 	.word	0x00000000
        /*08dc*/ 	.short	0x010a
        /*08de*/ 	.byte	0x3f
	.zero		1


	//   ....[135]....
        /*08e0*/ 	.word	0x000077c0
        /*08e4*/ 	.word	0x00000014
        /*08e8*/ 	.word	0x00000148
        /*08ec*/ 	.short	0x010a
        /*08ee*/ 	.byte	0x3f
	.zero		1


	//   ....[136]....
        /*08f0*/ 	.word	0x000078a0
        /*08f4*/ 	.word	0x00000005
        /*08f8*/ 	.word	0x00000000
        /*08fc*/ 	.short	0x010a
        /*08fe*/ 	.byte	0x3f
	.zero		1


	//   ....[137]....
        /*0900*/ 	.word	0x000078f0
        /*0904*/ 	.word	0x00000007
        /*0908*/ 	.word	0x00000000
        /*090c*/ 	.short	0x010a
        /*090e*/ 	.byte	0x3f
	.zero		1


	//   ....[138]....
        /*0910*/ 	.word	0x00007940
        /*0914*/ 	.word	0x00000006
        /*0918*/ 	.word	0x00000000
        /*091c*/ 	.short	0x010a
        /*091e*/ 	.byte	0x3f
	.zero		1


	//   ....[139]....
        /*0920*/ 	.word	0x00007990
        /*0924*/ 	.word	0x00000009
        /*0928*/ 	.word	0x00000000
        /*092c*/ 	.short	0x010a
        /*092e*/ 	.byte	0x3f
	.zero		1


	//   ....[140]....
        /*0930*/ 	.word	0x000079e0
        /*0934*/ 	.word	0x00000006
        /*0938*/ 	.word	0x00000000
        /*093c*/ 	.short	0x010a
        /*093e*/ 	.byte	0x3f
	.zero		1


	//   ....[141]....
        /*0940*/ 	.word	0x00007a30
        /*0944*/ 	.word	0x00000009
        /*0948*/ 	.word	0x00000000
        /*094c*/ 	.short	0x010a
        /*094e*/ 	.byte	0x3f
	.zero		1


	//   ....[142]....
        /*0950*/ 	.word	0x00007a80
        /*0954*/ 	.word	0x00000006
        /*0958*/ 	.word	0x00000000
        /*095c*/ 	.short	0x010a
        /*095e*/ 	.byte	0x3f
	.zero		1


	//   ....[143]....
        /*0960*/ 	.word	0x00007ad0
        /*0964*/ 	.word	0x00000009
        /*0968*/ 	.word	0x00000000
        /*096c*/ 	.short	0x010a
        /*096e*/ 	.byte	0x3f
	.zero		1


	//   ....[144]....
        /*0970*/ 	.word	0x00007b20
        /*0974*/ 	.word	0x00000006
        /*0978*/ 	.word	0x00000000
        /*097c*/ 	.short	0x010a
        /*097e*/ 	.byte	0x3f
	.zero		1


	//   ....[145]....
        /*0980*/ 	.word	0x00007b70
        /*0984*/ 	.word	0x00000009
        /*0988*/ 	.word	0x00000000
        /*098c*/ 	.short	0x010a
        /*098e*/ 	.byte	0x3f
	.zero		1


	//   ....[146]....
        /*0990*/ 	.word	0x00007bc0
        /*0994*/ 	.word	0x00000006
        /*0998*/ 	.word	0x00000000
        /*099c*/ 	.short	0x010a
        /*099e*/ 	.byte	0x3f
	.zero		1


	//   ....[147]....
        /*09a0*/ 	.word	0x00007c10
        /*09a4*/ 	.word	0x00000009
        /*09a8*/ 	.word	0x00000000
        /*09ac*/ 	.short	0x010a
        /*09ae*/ 	.byte	0x3f
	.zero		1


	//   ....[148]....
        /*09b0*/ 	.word	0x00007c60
        /*09b4*/ 	.word	0x00000006
        /*09b8*/ 	.word	0x00000000
        /*09bc*/ 	.short	0x010a
        /*09be*/ 	.byte	0x3f
	.zero		1


	//   ....[149]....
        /*09c0*/ 	.word	0x00007cb0
        /*09c4*/ 	.word	0x00000009
        /*09c8*/ 	.word	0x00000000
        /*09cc*/ 	.short	0x010a
        /*09ce*/ 	.byte	0x3f
	.zero		1


	//   ....[150]....
        /*09d0*/ 	.word	0x00007d00
        /*09d4*/ 	.word	0x00000006
        /*09d8*/ 	.word	0x00000000
        /*09dc*/ 	.short	0x010a
        /*09de*/ 	.byte	0x3f
	.zero		1


	//   ....[151]....
        /*09e0*/ 	.word	0x00007d50
        /*09e4*/ 	.word	0x00000009
        /*09e8*/ 	.word	0x00000000
        /*09ec*/ 	.short	0x010a
        /*09ee*/ 	.byte	0x3f
	.zero		1


	//   ....[152]....
        /*09f0*/ 	.word	0x00007da0
        /*09f4*/ 	.word	0x00000006
        /*09f8*/ 	.word	0x00000000
        /*09fc*/ 	.short	0x010a
        /*09fe*/ 	.byte	0x3f
	.zero		1


	//   ....[153]....
        /*0a00*/ 	.word	0x00007df0
        /*0a04*/ 	.word	0x00000009
        /*0a08*/ 	.word	0x00000000
        /*0a0c*/ 	.short	0x010a
        /*0a0e*/ 	.byte	0x3f
	.zero		1


	//   ....[154]....
        /*0a10*/ 	.word	0x00007e40
        /*0a14*/ 	.word	0x00000006
        /*0a18*/ 	.word	0x00000000
        /*0a1c*/ 	.short	0x010a
        /*0a1e*/ 	.byte	0x3f
	.zero		1


	//   ....[155]....
        /*0a20*/ 	.word	0x00007e90
        /*0a24*/ 	.word	0x00000009
        /*0a28*/ 	.word	0x00000000
        /*0a2c*/ 	.short	0x010a
        /*0a2e*/ 	.byte	0x3f
	.zero		1


	//   ....[156]....
        /*0a30*/ 	.word	0x00007ee0
        /*0a34*/ 	.word	0x00000006
        /*0a38*/ 	.word	0x00000000
        /*0a3c*/ 	.short	0x010a
        /*0a3e*/ 	.byte	0x3f
	.zero		1


	//   ....[157]....
        /*0a40*/ 	.word	0x00007f30
        /*0a44*/ 	.word	0x00000009
        /*0a48*/ 	.word	0x00000000
        /*0a4c*/ 	.short	0x010a
        /*0a4e*/ 	.byte	0x3f
	.zero		1


	//   ....[158]....
        /*0a50*/ 	.word	0x00007f80
        /*0a54*/ 	.word	0x00000006
        /*0a58*/ 	.word	0x00000000
        /*0a5c*/ 	.short	0x010a
        /*0a5e*/ 	.byte	0x3f
	.zero		1


	//   ....[159]....
        /*0a60*/ 	.word	0x00007fd0
        /*0a64*/ 	.word	0x00000009
        /*0a68*/ 	.word	0x00000000
        /*0a6c*/ 	.short	0x010a
        /*0a6e*/ 	.byte	0x3f
	.zero		1


	//   ....[160]....
        /*0a70*/ 	.word	0x00008020
        /*0a74*/ 	.word	0x00000006
        /*0a78*/ 	.word	0x00000000
        /*0a7c*/ 	.short	0x010a
        /*0a7e*/ 	.byte	0x3f
	.zero		1


	//   ....[161]....
        /*0a80*/ 	.word	0x00008070
        /*0a84*/ 	.word	0x00000009
        /*0a88*/ 	.word	0x00000000
        /*0a8c*/ 	.short	0x010a
        /*0a8e*/ 	.byte	0x3f
	.zero		1


	//   ....[162]....
        /*0a90*/ 	.word	0x000080c0
        /*0a94*/ 	.word	0x00000006
        /*0a98*/ 	.word	0x00000000
        /*0a9c*/ 	.short	0x010a
        /*0a9e*/ 	.byte	0x3f
	.zero		1


	//   ....[163]....
        /*0aa0*/ 	.word	0x00008110
        /*0aa4*/ 	.word	0x00000009
        /*0aa8*/ 	.word	0x00000000
        /*0aac*/ 	.short	0x010a
        /*0aae*/ 	.byte	0x3f
	.zero		1


	//   ....[164]....
        /*0ab0*/ 	.word	0x00008160
        /*0ab4*/ 	.word	0x00000006
        /*0ab8*/ 	.word	0x00000000
        /*0abc*/ 	.short	0x010a
        /*0abe*/ 	.byte	0x3f
	.zero		1


	//   ....[165]....
        /*0ac0*/ 	.word	0x000081b0
        /*0ac4*/ 	.word	0x00000009
        /*0ac8*/ 	.word	0x00000000
        /*0acc*/ 	.short	0x010a
        /*0ace*/ 	.byte	0x3f
	.zero		1


	//   ....[166]....
        /*0ad0*/ 	.word	0x00008200
        /*0ad4*/ 	.word	0x00000006
        /*0ad8*/ 	.word	0x00000000
        /*0adc*/ 	.short	0x010a
        /*0ade*/ 	.byte	0x3f
	.zero		1


	//   ....[167]....
        /*0ae0*/ 	.word	0x00008250
        /*0ae4*/ 	.word	0x00000009
        /*0ae8*/ 	.word	0x00000000
        /*0aec*/ 	.short	0x010a
        /*0aee*/ 	.byte	0x3f
	.zero		1


	//   ....[168]....
        /*0af0*/ 	.word	0x000082a0
        /*0af4*/ 	.word	0x00000006
        /*0af8*/ 	.word	0x00000000
        /*0afc*/ 	.short	0x010a
        /*0afe*/ 	.byte	0x3f
	.zero		1


	//   ....[169]....
        /*0b00*/ 	.word	0x000082f0
        /*0b04*/ 	.word	0x00000009
        /*0b08*/ 	.word	0x00000000
        /*0b0c*/ 	.short	0x010a
        /*0b0e*/ 	.byte	0x3f
	.zero		1


	//   ....[170]....
        /*0b10*/ 	.word	0x00008340
        /*0b14*/ 	.word	0x00000006
        /*0b18*/ 	.word	0x00000000
        /*0b1c*/ 	.short	0x010a
        /*0b1e*/ 	.byte	0x3f
	.zero		1


	//   ....[171]....
        /*0b20*/ 	.word	0x00008390
        /*0b24*/ 	.word	0x00000009
        /*0b28*/ 	.word	0x00000000
        /*0b2c*/ 	.short	0x010a
        /*0b2e*/ 	.byte	0x3f
	.zero		1


	//   ....[172]....
        /*0b30*/ 	.word	0x000083e0
        /*0b34*/ 	.word	0x00000006
        /*0b38*/ 	.word	0x00000000
        /*0b3c*/ 	.short	0x010a
        /*0b3e*/ 	.byte	0x3f
	.zero		1


	//   ....[173]....
        /*0b40*/ 	.word	0x00008430
        /*0b44*/ 	.word	0x00000009
        /*0b48*/ 	.word	0x00000000
        /*0b4c*/ 	.short	0x010a
        /*0b4e*/ 	.byte	0x3f
	.zero		1


	//   ....[174]....
        /*0b50*/ 	.word	0x00008480
        /*0b54*/ 	.word	0x00000008
        /*0b58*/ 	.word	0x00000000
        /*0b5c*/ 	.short	0x010a
        /*0b5e*/ 	.byte	0x3f
	.zero		1


	//   ....[175]....
        /*0b60*/ 	.word	0x000084d0
        /*0b64*/ 	.word	0x0000000b
        /*0b68*/ 	.word	0x00000000
        /*0b6c*/ 	.short	0x010a
        /*0b6e*/ 	.byte	0x3f
	.zero		1


	//----- nvinfo : EIATTR_NUM_MBARRIERS
	.align		4
.L_28:
        /*0b70*/ 	.byte	0x03, 0x38
        /*0b72*/ 	.short	0x0054


	//----- nvinfo : EIATTR_EXIT_INSTR_OFFSETS
	.align		4
        /*0b74*/ 	.byte	0x04, 0x1c
        /*0b76*/ 	.short	(.L_30 - .L_29)


	//   ....[0]....
.L_29:
        /*0b78*/ 	.word	0x00000b20


	//   ....[1]....
        /*0b7c*/ 	.word	0x000013c0


	//   ....[2]....
        /*0b80*/ 	.word	0x00004bf0


	//   ....[3]....
        /*0b84*/ 	.word	0x00005210


	//   ....[4]....
        /*0b88*/ 	.word	0x00007670


	//----- nvinfo : EIATTR_MAX_THREADS
	.align		4
.L_30:
        /*0b8c*/ 	.byte	0x04, 0x05
        /*0b8e*/ 	.short	(.L_32 - .L_31)
.L_31:
        /*0b90*/ 	.word	0x00000180
        /*0b94*/ 	.word	0x00000001
        /*0b98*/ 	.word	0x00000001


	//----- nvinfo : EIATTR_CRS_STACK_SIZE
	.align		4
.L_32:
        /*0b9c*/ 	.byte	0x04, 0x1e
        /*0b9e*/ 	.short	(.L_34 - .L_33)
.L_33:
        /*0ba0*/ 	.word	0x00000000


	//----- nvinfo : EIATTR_CBANK_PARAM_SIZE
	.align		4
.L_34:
        /*0ba4*/ 	.byte	0x03, 0x19
        /*0ba6*/ 	.short	0x0470


	//----- nvinfo : EIATTR_PARAM_CBANK
	.align		4
        /*0ba8*/ 	.byte	0x04, 0x0a
        /*0baa*/ 	.short	(.L_36 - .L_35)
	.align		4
.L_35:
        /*0bac*/ 	.word	index@(.nv.constant0._ZN7cutlass13device_kernelINS_4gemm6kernel13GemmUniversalIN4cute5tupleIJiiiiEEENS1_10collective13CollectiveMmaINS1_37MainloopSm90TmaGmmaWarpSpecializedFP8ILi41ENS5_IJNS4_1CILi1EEESB_SB_EEENS1_35KernelTmaWarpSpecializedCooperativeEEENS5_IJNSA_ILi128EEENSA_ILi48EEENSA_ILi32EEEEEENS_12float_e4m3_tENS5_IJlSB_lEEESJ_SK_NS4_8TiledMMAINS4_8MMA_AtomIJNS4_4SM904GMMA30MMA_64x16x32_F32E4M3E4M3_SS_TNILNSO_7ScaleInE1ELSQ_1EEEEEENS4_6LayoutINS5_IJNSA_ILi2EEESB_SB_EEENS5_IJSB_NSA_ILi0EEESW_EEEEENS5_IJNS4_10UnderscoreESZ_SZ_EEEEENS4_13SM90_TMA_LOADENS4_14ComposedLayoutINS4_7SwizzleILi1ELi4ELi3EEENS4_18smem_ptr_flag_bitsILi8EEENST_INS5_IJNSA_ILi8EEESH_EEENS5_IJSH_SB_EEEEEEEvNS4_8identityES12_S1C_vS1D_EENS_8epilogue10collective6detail29Sm90TmaWarpSpecializedAdapterINS1G_15DefaultEpilogueISJ_SK_SK_NS1F_6thread17LinearCombinationISJ_Li1EffLNS1K_9ScaleType4KindE0ELNS_15FloatRoundStyleE2ESJ_EENS1_15EpilogueDefaultEEEEEvvEEEEvNT_6ParamsE)
        /*0bb0*/ 	.short	0x0210
        /*0bb2*/ 	.short	0x0470


	//----- nvinfo : EIATTR_SW_WAR
	.align		4
.L_36:
        /*0bb4*/ 	.byte	0x04, 0x36
        /*0bb6*/ 	.short	(.L_38 - .L_37)
.L_37:
        /*0bb8*/ 	.word	0x00000008
.L_38:


//--------------------- .nv.callgraph             --------------------------
	.section	.nv.callgraph,"",@"SHT_CUDA_CALLGRAPH"
	.align	4
	.sectionentsize	8
	.align		4
        /*0000*/ 	.word	0x00000000
	.align		4
        /*0004*/ 	.word	0xffffffff
	.align		4
        /*0008*/ 	.word	0x00000000
	.align		4
        /*000c*/ 	.word	0xfffffffe
	.align		4
        /*0010*/ 	.word	0x00000000
	.align		4
        /*0014*/ 	.word	0xfffffffd
	.align		4
        /*0018*/ 	.word	0x00000000
	.align		4
        /*001c*/ 	.word	0xfffffffc


//--------------------- .nv.constant4             --------------------------
	.section	.nv.constant4,"a",@progbits
	.align	8
	.align		8
.nv.constant4:
        /*0000*/ 	.dword	_ZN39_INTERNAL_6e4b86d6_4_k_cu_e693bfe7_98484cuda3std3__45__cpo5beginE
	.align		8
        /*0008*/ 	.dword	_ZN39_INTERNAL_6e4b86d6_4_k_cu_e693bfe7_98484cuda3std3__45__cpo3endE
	.align		8
        /*0010*/ 	.dword	_ZN39_INTERNAL_6e4b86d6_4_k_cu_e693bfe7_98484cuda3std3__45__cpo6cbeginE
	.align		8
        /*0018*/ 	.dword	_ZN39_INTERNAL_6e4b86d6_4_k_cu_e693bfe7_98484cuda3std3__45__cpo4cendE
	.align		8
        /*0020*/ 	.dword	_ZN39_INTERNAL_6e4b86d6_4_k_cu_e693bfe7_98484cuda3std3__441_GLOBAL__N__6e4b86d6_4_k_cu_e693bfe7_98486ignoreE
	.align		8
        /*0028*/ 	.dword	_ZN39_INTERNAL_6e4b86d6_4_k_cu_e693bfe7_98484cuda3std3__419piecewise_constructE
	.align		8
        /*0030*/ 	.dword	_ZN39_INTERNAL_6e4b86d6_4_k_cu_e693bfe7_98484cuda3std3__48in_placeE
	.align		8
        /*0038*/ 	.dword	_ZN39_INTERNAL_6e4b86d6_4_k_cu_e693bfe7_98484cuda3std6ranges3__45__cpo4swapE
	.align		8
        /*0040*/ 	.dword	_ZN39_INTERNAL_6e4b86d6_4_k_cu_e693bfe7_98484cuda3std6ranges3__45__cpo9iter_moveE
	.align		8
        /*0048*/ 	.dword	_ZN39_INTERNAL_6e4b86d6_4_k_cu_e693bfe7_98484cute7productE
	.align		8
        /*0050*/ 	.dword	_ZN39_INTERNAL_6e4b86d6_4_k_cu_e693bfe7_98484cute1_E


//--------------------- .text._ZN7cutlass13device_kernelINS_4gemm6kernel13GemmUniversalIN4cute5tupleIJiiiiEEENS1_10collective13CollectiveMmaINS1_37MainloopSm90TmaGmmaWarpSpecializedFP8ILi41ENS5_IJNS4_1CILi1EEESB_SB_EEENS1_35KernelTmaWarpSpecializedCooperativeEEENS5_IJNSA_ILi128EEENSA_ILi48EEENSA_ILi32EEEEEENS_12float_e4m3_tENS5_IJlSB_lEEESJ_SK_NS4_8TiledMMAINS4_8MMA_AtomIJNS4_4SM904GMMA30MMA_64x16x32_F32E4M3E4M3_SS_TNILNSO_7ScaleInE1ELSQ_1EEEEEENS4_6LayoutINS5_IJNSA_ILi2EEESB_SB_EEENS5_IJSB_NSA_ILi0EEESW_EEEEENS5_IJNS4_10UnderscoreESZ_SZ_EEEEENS4_13SM90_TMA_LOADENS4_14ComposedLayoutINS4_7SwizzleILi1ELi4ELi3EEENS4_18smem_ptr_flag_bitsILi8EEENST_INS5_IJNSA_ILi8EEESH_EEENS5_IJSH_SB_EEEEEEEvNS4_8identityES12_S1C_vS1D_EENS_8epilogue10collective6detail29Sm90TmaWarpSpecializedAdapterINS1G_15DefaultEpilogueISJ_SK_SK_NS1F_6thread17LinearCombinationISJ_Li1EffLNS1K_9ScaleType4KindE0ELNS_15FloatRoundStyleE2ESJ_EENS1_15EpilogueDefaultEEEEEvvEEEEvNT_6ParamsE --------------------------
	.section	.text._ZN7cutlass13device_kernelINS_4gemm6kernel13GemmUniversalIN4cute5tupleIJiiiiEEENS1_10collective13CollectiveMmaINS1_37MainloopSm90TmaGmmaWarpSpecializedFP8ILi41ENS5_IJNS4_1CILi1EEESB_SB_EEENS1_35KernelTmaWarpSpecializedCooperativeEEENS5_IJNSA_ILi128EEENSA_ILi48EEENSA_ILi32EEEEEENS_12float_e4m3_tENS5_IJlSB_lEEESJ_SK_NS4_8TiledMMAINS4_8MMA_AtomIJNS4_4SM904GMMA30MMA_64x16x32_F32E4M3E4M3_SS_TNILNSO_7ScaleInE1ELSQ_1EEEEEENS4_6LayoutINS5_IJNSA_ILi2EEESB_SB_EEENS5_IJSB_NSA_ILi0EEESW_EEEEENS5_IJNS4_10UnderscoreESZ_SZ_EEEEENS4_13SM90_TMA_LOADENS4_14ComposedLayoutINS4_7SwizzleILi1ELi4ELi3EEENS4_18smem_ptr_flag_bitsILi8EEENST_INS5_IJNSA_ILi8EEESH_EEENS5_IJSH_SB_EEEEEEEvNS4_8identityES12_S1C_vS1D_EENS_8epilogue10collective6detail29Sm90TmaWarpSpecializedAdapterINS1G_15DefaultEpilogueISJ_SK_SK_NS1F_6thread17LinearCombinationISJ_Li1EffLNS1K_9ScaleType4KindE0ELNS_15FloatRoundStyleE2ESJ_EENS1_15EpilogueDefaultEEEEEvvEEEEvNT_6ParamsE,"ax",@progbits
	.align	128
.text._ZN7cutlass13device_kernelINS_4gemm6kernel13GemmUniversalIN4cute5tupleIJiiiiEEENS1_10collective13CollectiveMmaINS1_37MainloopSm90TmaGmmaWarpSpecializedFP8ILi41ENS5_IJNS4_1CILi1EEESB_SB_EEENS1_35KernelTmaWarpSpecializedCooperativeEEENS5_IJNSA_ILi128EEENSA_ILi48EEENSA_ILi32EEEEEENS_12float_e4m3_tENS5_IJlSB_lEEESJ_SK_NS4_8TiledMMAINS4_8MMA_AtomIJNS4_4SM904GMMA30MMA_64x16x32_F32E4M3E4M3_SS_TNILNSO_7ScaleInE1ELSQ_1EEEEEENS4_6LayoutINS5_IJNSA_ILi2EEESB_SB_EEENS5_IJSB_NSA_ILi0EEESW_EEEEENS5_IJNS4_10UnderscoreESZ_SZ_EEEEENS4_13SM90_TMA_LOADENS4_14ComposedLayoutINS4_7SwizzleILi1ELi4ELi3EEENS4_18smem_ptr_flag_bitsILi8EEENST_INS5_IJNSA_ILi8EEESH_EEENS5_IJSH_SB_EEEEEEEvNS4_8identityES12_S1C_vS1D_EENS_8epilogue10collective6detail29Sm90TmaWarpSpecializedAdapterINS1G_15DefaultEpilogueISJ_SK_SK_NS1F_6thread17LinearCombinationISJ_Li1EffLNS1K_9ScaleType4KindE0ELNS_15FloatRoundStyleE2ESJ_EENS1_15EpilogueDefaultEEEEEvvEEEEvNT_6ParamsE:
        .type           _ZN7cutlass13device_kernelINS_4gemm6kernel13GemmUniversalIN4cute5tupleIJiiiiEEENS1_10collective13CollectiveMmaINS1_37MainloopSm90TmaGmmaWarpSpecializedFP8ILi41ENS5_IJNS4_1CILi1EEESB_SB_EEENS1_35KernelTmaWarpSpecializedCooperativeEEENS5_IJNSA_ILi128EEENSA_ILi48EEENSA_ILi32EEEEEENS_12float_e4m3_tENS5_IJlSB_lEEESJ_SK_NS4_8TiledMMAINS4_8MMA_AtomIJNS4_4SM904GMMA30MMA_64x16x32_F32E4M3E4M3_SS_TNILNSO_7ScaleInE1ELSQ_1EEEEEENS4_6LayoutINS5_IJNSA_ILi2EEESB_SB_EEENS5_IJSB_NSA_ILi0EEESW_EEEEENS5_IJNS4_10UnderscoreESZ_SZ_EEEEENS4_13SM90_TMA_LOADENS4_14ComposedLayoutINS4_7SwizzleILi1ELi4ELi3EEENS4_18smem_ptr_flag_bitsILi8EEENST_INS5_IJNSA_ILi8EEESH_EEENS5_IJSH_SB_EEEEEEEvNS4_8identityES12_S1C_vS1D_EENS_8epilogue10collective6detail29Sm90TmaWarpSpecializedAdapterINS1G_15DefaultEpilogueISJ_SK_SK_NS1F_6thread17LinearCombinationISJ_Li1EffLNS1K_9ScaleType4KindE0ELNS_15FloatRoundStyleE2ESJ_EENS1_15EpilogueDefaultEEEEEvvEEEEvNT_6ParamsE,@function
        .size           _ZN7cutlass13device_kernelINS_4gemm6kernel13GemmUniversalIN4cute5tupleIJiiiiEEENS1_10collective13CollectiveMmaINS1_37MainloopSm90TmaGmmaWarpSpecializedFP8ILi41ENS5_IJNS4_1CILi1EEESB_SB_EEENS1_35KernelTmaWarpSpecializedCooperativeEEENS5_IJNSA_ILi128EEENSA_ILi48EEENSA_ILi32EEEEEENS_12float_e4m3_tENS5_IJlSB_lEEESJ_SK_NS4_8TiledMMAINS4_8MMA_AtomIJNS4_4SM904GMMA30MMA_64x16x32_F32E4M3E4M3_SS_TNILNSO_7ScaleInE1ELSQ_1EEEEEENS4_6LayoutINS5_IJNSA_ILi2EEESB_SB_EEENS5_IJSB_NSA_ILi0EEESW_EEEEENS5_IJNS4_10UnderscoreESZ_SZ_EEEEENS4_13SM90_TMA_LOADENS4_14ComposedLayoutINS4_7SwizzleILi1ELi4ELi3EEENS4_18smem_ptr_flag_bitsILi8EEENST_INS5_IJNSA_ILi8EEESH_EEENS5_IJSH_SB_EEEEEEEvNS4_8identityES12_S1C_vS1D_EENS_8epilogue10collective6detail29Sm90TmaWarpSpecializedAdapterINS1G_15DefaultEpilogueISJ_SK_SK_NS1F_6thread17LinearCombinationISJ_Li1EffLNS1K_9ScaleType4KindE0ELNS_15FloatRoundStyleE2ESJ_EENS1_15EpilogueDefaultEEEEEvvEEEEvNT_6ParamsE,(.L_x_196 - _ZN7cutlass13device_kernelINS_4gemm6kernel13GemmUniversalIN4cute5tupleIJiiiiEEENS1_10collective13CollectiveMmaINS1_37MainloopSm90TmaGmmaWarpSpecializedFP8ILi41ENS5_IJNS4_1CILi1EEESB_SB_EEENS1_35KernelTmaWarpSpecializedCooperativeEEENS5_IJNSA_ILi128EEENSA_ILi48EEENSA_ILi32EEEEEENS_12float_e4m3_tENS5_IJlSB_lEEESJ_SK_NS4_8TiledMMAINS4_8MMA_AtomIJNS4_4SM904GMMA30MMA_64x16x32_F32E4M3E4M3_SS_TNILNSO_7ScaleInE1ELSQ_1EEEEEENS4_6LayoutINS5_IJNSA_ILi2EEESB_SB_EEENS5_IJSB_NSA_ILi0EEESW_EEEEENS5_IJNS4_10UnderscoreESZ_SZ_EEEEENS4_13SM90_TMA_LOADENS4_14ComposedLayoutINS4_7SwizzleILi1ELi4ELi3EEENS4_18smem_ptr_flag_bitsILi8EEENST_INS5_IJNSA_ILi8EEESH_EEENS5_IJSH_SB_EEEEEEEvNS4_8identityES12_S1C_vS1D_EENS_8epilogue10collective6detail29Sm90TmaWarpSpecializedAdapterINS1G_15DefaultEpilogueISJ_SK_SK_NS1F_6thread17LinearCombinationISJ_Li1EffLNS1K_9ScaleType4KindE0ELNS_15FloatRoundStyleE2ESJ_EENS1_15EpilogueDefaultEEEEEvvEEEEvNT_6ParamsE)
        .other          _ZN7cutlass13device_kernelINS_4gemm6kernel13GemmUniversalIN4cute5tupleIJiiiiEEENS1_10collective13CollectiveMmaINS1_37MainloopSm90TmaGmmaWarpSpecializedFP8ILi41ENS5_IJNS4_1CILi1EEESB_SB_EEENS1_35KernelTmaWarpSpecializedCooperativeEEENS5_IJNSA_ILi128EEENSA_ILi48EEENSA_ILi32EEEEEENS_12float_e4m3_tENS5_IJlSB_lEEESJ_SK_NS4_8TiledMMAINS4_8MMA_AtomIJNS4_4SM904GMMA30MMA_64x16x32_F32E4M3E4M3_SS_TNILNSO_7ScaleInE1ELSQ_1EEEEEENS4_6LayoutINS5_IJNSA_ILi2EEESB_SB_EEENS5_IJSB_NSA_ILi0EEESW_EEEEENS5_IJNS4_10UnderscoreESZ_SZ_EEEEENS4_13SM90_TMA_LOADENS4_14ComposedLayoutINS4_7SwizzleILi1ELi4ELi3EEENS4_18smem_ptr_flag_bitsILi8EEENST_INS5_IJNSA_ILi8EEESH_EEENS5_IJSH_SB_EEEEEEEvNS4_8identityES12_S1C_vS1D_EENS_8epilogue10collective6detail29Sm90TmaWarpSpecializedAdapterINS1G_15DefaultEpilogueISJ_SK_SK_NS1F_6thread17LinearCombinationISJ_Li1EffLNS1K_9ScaleType4KindE0ELNS_15FloatRoundStyleE2ESJ_EENS1_15EpilogueDefaultEEEEEvvEEEEvNT_6ParamsE,@"STO_CUDA_ENTRY STV_DEFAULT"
_ZN7cutlass13device_kernelINS_4gemm6kernel13GemmUniversalIN4cute5tupleIJiiiiEEENS1_10collective13CollectiveMmaINS1_37MainloopSm90TmaGmmaWarpSpecializedFP8ILi41ENS5_IJNS4_1CILi1EEESB_SB_EEENS1_35KernelTmaWarpSpecializedCooperativeEEENS5_IJNSA_ILi128EEENSA_ILi48EEENSA_ILi32EEEEEENS_12float_e4m3_tENS5_IJlSB_lEEESJ_SK_NS4_8TiledMMAINS4_8MMA_AtomIJNS4_4SM904GMMA30MMA_64x16x32_F32E4M3E4M3_SS_TNILNSO_7ScaleInE1ELSQ_1EEEEEENS4_6LayoutINS5_IJNSA_ILi2EEESB_SB_EEENS5_IJSB_NSA_ILi0EEESW_EEEEENS5_IJNS4_10UnderscoreESZ_SZ_EEEEENS4_13SM90_TMA_LOADENS4_14ComposedLayoutINS4_7SwizzleILi1ELi4ELi3EEENS4_18smem_ptr_flag_bitsILi8EEENST_INS5_IJNSA_ILi8EEESH_EEENS5_IJSH_SB_EEEEEEEvNS4_8identityES12_S1C_vS1D_EENS_8epilogue10collective6detail29Sm90TmaWarpSpecializedAdapterINS1G_15DefaultEpilogueISJ_SK_SK_NS1F_6thread17LinearCombinationISJ_Li1EffLNS1K_9ScaleType4KindE0ELNS_15FloatRoundStyleE2ESJ_EENS1_15EpilogueDefaultEEEEEvvEEEEvNT_6ParamsE:
[----:B------:R-:W-:Y:S01]  /*0000*/  LDC R1, c[0x0][0x28] ;  /* 0x00000a00ff017b82 */ /* 0x000fe20000000800 */
[----:B------:R-:W0:Y:S01]  /*0010*/  S2R R2, SR_TID.X ;  /* 0x0000000000027919 */ /* 0x000e220000002100 */
[----:B------:R-:W-:Y:S01]  /*0020*/  ELECT P0, URZ, PT ;  /* 0x00000000003f782f */ /* 0x000fe20003800000 */
[----:B------:R-:W-:Y:S01]  /*0030*/  BSSY B0, `(.L_x_0) ;  /* 0x000000f000007945 */ /* 0x000fe20003800000 */
[--C-:B0-----:R-:W-:Y:S02]  /*0040*/  SHF.R.U32.HI R0, RZ, 0x5, R2.reuse ;  /* 0x00000005ff007819 */ /* 0x101fe40000011602 */
[----:B------:R-:W-:-:S03]  /*0050*/  SHF.R.U32.HI R16, RZ, 0x7, R2 ;  /* 0x00000007ff107819 */ /* 0x000fc60000011602 */
[----:B------:R-:W0:Y:S04]  /*0060*/  SHFL.IDX PT, R4, R0, RZ, 0x1f ;  /* 0x00001fff00047589 */ /* 0x000e2800000e0000 */
[----:B------:R1:W2:Y:S01]  /*0070*/  SHFL.IDX PT, R12, R16, RZ, 0x1f ;  /* 0x00001fff100c7589 */ /* 0x0002a200000e0000 */
[----:B0-----:R-:W-:-:S13]  /*0080*/  ISETP.NE.OR P0, PT, R4, RZ, !P0 ;  /* 0x000000ff0400720c */ /* 0x001fda0004705670 */
[----:B-12---:R-:W-:Y:S05]  /*0090*/  @P0 BRA `(.L_x_1) ;  /* 0x0000000000200947 */ /* 0x006fea0003800000 */
[----:B------:R-:W-:Y:S02]  /*00a0*/  ULDC.64 UR4, c[0x0][0x198] ;  /* 0x0000660000047ab9 */ /* 0x000fe40000000a00 */
[----:B------:R-:W-:Y:S02]  /*00b0*/  UIADD3 UR6, UP0, UR4, 0xf0, URZ ;  /* 0x000000f004067890 */ /* 0x000fe4000ff1e03f */
[----:B------:R-:W-:Y:S02]  /*00c0*/  UIADD3 UR4, UP1, UR4, 0x1f0, URZ ;  /* 0x000001f004047890 */ /* 0x000fe4000ff3e03f */
[----:B------:R-:W-:Y:S02]  /*00d0*/  UIADD3.X UR7, URZ, UR5, URZ, UP0, !UPT ;  /* 0x000000053f077290 */ /* 0x000fe400087fe43f */
[----:B------:R-:W-:-:S07]  /*00e0*/  UIADD3.X UR5, URZ, UR5, URZ, UP1, !UPT ;  /* 0x000000053f057290 */ /* 0x000fce0008ffe43f */
[----:B------:R0:W-:Y:S02]  /*00f0*/  UTMACCTL.PF [UR6] ;  /* 0x00000000060079b9 */ /* 0x0001e40008040000 */
[----:B------:R0:W-:Y:S02]  /*0100*/  UTMACCTL.PF [UR4] ;  /* 0x00000000040079b9 */ /* 0x0001e40008040000 */
[----:B0-----:R-:W-:Y:S01]  /*0110*/  NOP ;  /* 0x0000000000007918 */ /* 0x001fe20000000000 */
.L_x_1:
[----:B------:R-:W-:Y:S05]  /*0120*/  BSYNC B0 ;  /* 0x0000000000007941 */ /* 0x000fea0003800000 */
.L_x_0:
[----:B------:R-:W0:Y:S02]  /*0130*/  SHFL.IDX PT, R3, R0, RZ, 0x1f ;  /* 0x00001fff00037589 */ /* 0x000e2400000e0000 */
[----:B0-----:R-:W-:-:S13]  /*0140*/  ISETP.NE.AND P0, PT, R3, RZ, PT ;  /* 0x000000ff0300720c */ /* 0x001fda0003f05270 */
[----:B------:R-:W-:Y:S05]  /*0150*/  @P0 BRA `(.L_x_2) ;  /* 0x00000004008c0947 */ /* 0x000fea0003800000 */
[----:B------:R-:W-:Y:S01]  /*0160*/  ELECT P0, URZ, PT ;  /* 0x00000000003f782f */ /* 0x000fe20003800000 */
[----:B------:R-:W-:-:S12]  /*0170*/  BSSY B0, `(.L_x_2) ;  /* 0x0000061000007945 */ /* 0x000fd80003800000 */
[----:B------:R-:W-:Y:S05]  /*0180*/  @!P0 BRA `(.L_x_3) ;  /* 0x00000004007c8947 */ /* 0x000fea0003800000 */
[----:B------:R-:W0:Y:S01]  /*0190*/  S2UR UR8, SR_CgaCtaId ;  /* 0x00000000000879c3 */ /* 0x000e220000008800 */
[----:B------:R-:W-:Y:S01]  /*01a0*/  UMOV UR4, 0x400 ;  /* 0x0000040000047882 */ /* 0x000fe20000000000 */
[----:B------:R-:W-:Y:S01]  /*01b0*/  UMOV UR5, 0x1 ;  /* 0x0000000100057882 */ /* 0x000fe20000000000 */
[----:B------:R-:W-:Y:S02]  /*01c0*/  UMOV UR6, 0x100 ;  /* 0x0000010000067882 */ /* 0x000fe40000000000 */
[----:B------:R-:W-:-:S04]  /*01d0*/  UIADD3 UR6, -UR6, 0x100000, URZ ;  /* 0x0010000006067890 */ /* 0x000fc8000fffe13f */
[----:B------:R-:W-:Y:S02]  /*01e0*/  USHF.L.U32 UR7, UR6, 0xb, URZ ;  /* 0x0000000b06077899 */ /* 0x000fe4000800063f */
[----:B------:R-:W-:Y:S02]  /*01f0*/  USHF.L.U32 UR6, UR6, 0x1, URZ ;  /* 0x0000000106067899 */ /* 0x000fe4000800063f */
[----:B0-----:R-:W-:Y:S02]  /*0200*/  ULEA UR8, UR8, UR4, 0x18 ;  /* 0x0000000408087291 */ /* 0x001fe4000f8ec03f */
[----:B------:R-:W-:-:S04]  /*0210*/  UIADD3 UR4, -UR5, 0x100000, URZ ;  /* 0x0010000005047890 */ /* 0x000fc8000fffe13f */
[----:B------:R-:W-:Y:S02]  /*0220*/  USHF.L.U32 UR5, UR4, 0xb, URZ ;  /* 0x0000000b04057899 */ /* 0x000fe4000800063f */
[----:B------:R-:W-:Y:S01]  /*0230*/  USHF.L.U32 UR4, UR4, 0x1, URZ ;  /* 0x0000000104047899 */ /* 0x000fe2000800063f */
[----:B------:R-:W0:Y:S11]  /*0240*/  FENCE.VIEW.ASYNC.S ;  /* 0x00000000000073c6 */ /* 0x000e360000000000 */
[----:B0-----:R0:W1:Y:S01]  /*0250*/  SYNCS.EXCH.64 URZ, [UR8], UR4 ;  /* 0x00000004083f75b2 */ /* 0x0010620008000100 */
[----:B------:R0:W2:Y:S01]  /*0260*/  SYNCS.EXCH.64 URZ, [UR8+0x148], UR6 ;  /* 0x00014806083f75b2 */ /* 0x0000a20008000100 */
[----:B------:R0:W3:Y:S01]  /*0270*/  SYNCS.EXCH.64 URZ, [UR8+0x8], UR4 ;  /* 0x00000804083f75b2 */ /* 0x0000e20008000100 */
[----:B------:R0:W4:Y:S01]  /*0280*/  SYNCS.EXCH.64 URZ, [UR8+0x150], UR6 ;  /* 0x00015006083f75b2 */ /* 0x0001220008000100 */
[----:B------:R0:W0:Y:S01]  /*0290*/  SYNCS.EXCH.64 URZ, [UR8+0x10], UR4 ;  /* 0x00001004083f75b2 */ /* 0x0000220008000100 */
        /* <DEDUP_REMOVED lines=77> */
[----:B-1234-:R-:W-:Y:S01]  /*0770*/  NOP ;  /* 0x0000000000007918 */ /* 0x01efe20000000000 */
.L_x_3:
[----:B0-----:R-:W-:Y:S05]  /*0780*/  BSYNC B0 ;  /* 0x0000000000007941 */ /* 0x001fea0003800000 */
.L_x_2:
[----:B------:R-:W0:Y:S01]  /*0790*/  SHFL.IDX PT, R0, R0, RZ, 0x1f ;  /* 0x00001fff00007589 */ /* 0x000e2200000e0000 */
[----:B------:R-:W-:Y:S01]  /*07a0*/  ELECT P0, URZ, PT ;  /* 0x00000000003f782f */ /* 0x000fe20003800000 */
[----:B------:R-:W1:Y:S01]  /*07b0*/  LDC R3, c[0x0][0x65c] ;  /* 0x00019700ff037b82 */ /* 0x000e620000000800 */
[----:B------:R-:W-:Y:S01]  /*07c0*/  UMOV UR4, 0x20 ;  /* 0x0000002000047882 */ /* 0x000fe20000000000 */
[----:B------:R-:W2:Y:S01]  /*07d0*/  S2R R5, SR_CTAID.Y ;  /* 0x0000000000057919 */ /* 0x000ea20000002600 */
[----:B------:R-:W-:Y:S01]  /*07e0*/  NOP ;  /* 0x0000000000007918 */ /* 0x000fe20000000000 */
[----:B------:R-:W-:Y:S01]  /*07f0*/  ISETP.NE.AND P2, PT, R12, RZ, PT ;  /* 0x000000ff0c00720c */ /* 0x000fe20003f45270 */
[----:B------:R-:W-:Y:S01]  /*0800*/  NOP ;  /* 0x0000000000007918 */ /* 0x000fe20000000000 */
[----:B------:R-:W3:Y:S01]  /*0810*/  S2R R6, SR_CTAID.X ;  /* 0x0000000000067919 */ /* 0x000ee20000002500 */
[----:B0-----:R-:W-:Y:S02]  /*0820*/  ISETP.NE.OR P0, PT, R0, RZ, !P0 ;  /* 0x000000ff0000720c */ /* 0x001fe40004705670 */
[----:B-1----:R-:W-:-:S02]  /*0830*/  ISETP.NE.AND P4, PT, R3, 0x1, PT ;  /* 0x000000010300780c */ /* 0x002fc40003f85270 */
[----:B------:R-:W-:-:S04]  /*0840*/  SHF.R.S32.HI R3, RZ, 0x1f, R4 ;  /* 0x0000001fff037819 */ /* 0x000fc80000011404 */
[----:B------:R-:W-:-:S04]  /*0850*/  LEA.HI R3, R3, R4, RZ, 0x2 ;  /* 0x0000000403037211 */ /* 0x000fc800078f10ff */
[----:B------:R-:W-:Y:S01]  /*0860*/  LOP3.LUT R3, R3, 0xfffffffc, RZ, 0xc0, !PT ;  /* 0xfffffffc03037812 */ /* 0x000fe200078ec0ff */
[----:B------:R-:W-:Y:S01]  /*0870*/  VOTEU.ALL UP0, P0 ;  /* 0x00000000003f7886 */ /* 0x000fe20000000000 */
[----:B------:R-:W-:Y:S01]  /*0880*/  VOTEU.ALL UP1, P0 ;  /* 0x00000000003f7886 */ /* 0x000fe20000020000 */
[----:B------:R-:W3:Y:S01]  /*0890*/  @P4 LDC R7, c[0x0][0x10] ;  /* 0x00000400ff074b82 */ /* 0x000ee20000000800 */
[----:B--2---:R-:W-:Y:S02]  /*08a0*/  @P4 IMAD.MOV.U32 R8, RZ, RZ, R5 ;  /* 0x000000ffff084224 */ /* 0x004fe400078e0005 */
[----:B------:R-:W-:Y:S01]  /*08b0*/  @!UP0 UMOV UR6, 0x400 ;  /* 0x0000040000068882 */ /* 0x000fe20000000000 */
[----:B------:R-:W-:-:S04]  /*08c0*/  @!UP0 UIADD3 UR4, -UR4, 0x100000, URZ ;  /* 0x0010000004048890 */ /* 0x000fc8000fffe13f */
[----:B------:R-:W-:Y:S02]  /*08d0*/  @!UP0 USHF.L.U32 UR5, UR4, 0xb, URZ ;  /* 0x0000000b04058899 */ /* 0x000fe4000800063f */
[----:B------:R-:W-:Y:S01]  /*08e0*/  @!UP0 USHF.L.U32 UR4, UR4, 0x1, URZ ;  /* 0x0000000104048899 */ /* 0x000fe2000800063f */
[----:B------:R-:W-:Y:S02]  /*08f0*/  IMAD.IADD R4, R4, 0x1, -R3 ;  /* 0x0000000104047824 */ /* 0x000fe400078e0a03 */
[----:B------:R-:W-:Y:S01]  /*0900*/  @P4 IMAD.MOV.U32 R9, RZ, RZ, RZ ;  /* 0x000000ffff094224 */ /* 0x000fe200078e00ff */
[----:B------:R-:W0:Y:S01]  /*0910*/  @!UP0 S2UR UR7, SR_CgaCtaId ;  /* 0x00000000000789c3 */ /* 0x000e220000008800 */
[----:B------:R-:W-:Y:S01]  /*0920*/  @P4 IMAD.MOV.U32 R3, RZ, RZ, RZ ;  /* 0x000000ffff034224 */ /* 0x000fe200078e00ff */
[----:B------:R-:W-:-:S06]  /*0930*/  ISETP.NE.AND P1, PT, R4, 0x3, PT ;  /* 0x000000030400780c */ /* 0x000fcc0003f25270 */
[----:B------:R-:W1:Y:S01]  /*0940*/  @!P4 LDC R10, c[0x0][0xc] ;  /* 0x00000300ff0acb82 */ /* 0x000e620000000800 */
[----:B---3--:R-:W-:-:S04]  /*0950*/  @P4 IMAD.WIDE.U32 R8, R6, R7, R8 ;  /* 0x0000000706084225 */ /* 0x008fc800078e0008 */
[----:B------:R-:W-:Y:S02]  /*0960*/  IMAD.MOV.U32 R7, RZ, RZ, RZ ;  /* 0x000000ffff077224 */ /* 0x000fe400078e00ff */
[----:B------:R-:W-:Y:S01]  /*0970*/  @P4 IMAD.IADD R9, R9, 0x1, R3 ;  /* 0x0000000109094824 */ /* 0x000fe200078e0203 */
[----:B------:R-:W-:Y:S01]  /*0980*/  LOP3.LUT R3, R2, 0x7f, RZ, 0xc0, !PT ;  /* 0x0000007f02037812 */ /* 0x000fe200078ec0ff */
[----:B0-----:R-:W-:Y:S01]  /*0990*/  @!UP0 ULEA UR8, UR7, UR6, 0x18 ;  /* 0x0000000607088291 */ /* 0x001fe2000f8ec03f */
[----:B------:R-:W-:Y:S02]  /*09a0*/  VOTEU.ALL UP0, P0 ;  /* 0x00000000003f7886 */ /* 0x000fe40000000000 */
[----:B------:R-:W-:Y:S01]  /*09b0*/  ULDC UR6, c[0x0][0xc] ;  /* 0x0000030000067ab9 */ /* 0x000fe20000000800 */
[----:B------:R-:W-:Y:S01]  /*09c0*/  ISETP.EQ.OR P0, PT, R4, RZ, !P1 ;  /* 0x000000ff0400720c */ /* 0x000fe20004f02670 */
[----:B------:R-:W-:-:S03]  /*09d0*/  ULDC UR7, c[0x0][0x10] ;  /* 0x0000040000077ab9 */ /* 0x000fc60000000800 */
[C---:B------:R-:W-:Y:S01]  /*09e0*/  ISETP.EQ.AND P0, PT, R12.reuse, RZ, P0 ;  /* 0x000000ff0c00720c */ /* 0x040fe20000702270 */
[----:B------:R-:W-:Y:S02]  /*09f0*/  VIADD R12, R12, 0xffffffff ;  /* 0xffffffff0c0c7836 */ /* 0x000fe40000000000 */
[----:B-1----:R-:W-:Y:S01]  /*0a00*/  @!P4 IMAD.WIDE.U32 R10, R10, R5, R6 ;  /* 0x000000050a0ac225 */ /* 0x002fe200078e0006 */
[----:B------:R-:W0:Y:S02]  /*0a10*/  FENCE.VIEW.ASYNC.S ;  /* 0x00000000000073c6 */ /* 0x000e240000000000 */
[----:B0-----:R-:W0:Y:S01]  /*0a20*/  @!UP0 SYNCS.EXCH.64 URZ, [UR8+0x2a0], UR4 ;  /* 0x0002a004083f85b2 */ /* 0x001e220008000100 */
[----:B------:R-:W-:Y:S02]  /*0a30*/  SEL R0, RZ, 0x1, !P0 ;  /* 0x00000001ff007807 */ /* 0x000fe40004000000 */
[----:B------:R-:W-:Y:S01]  /*0a40*/  ISETP.GE.U32.AND P1, PT, R12, 0x2, PT ;  /* 0x000000020c00780c */ /* 0x000fe20003f26070 */
[----:B------:R-:W-:-:S02]  /*0a50*/  @!P4 IMAD.MOV.U32 R8, RZ, RZ, R10 ;  /* 0x000000ffff08c224 */ /* 0x000fc400078e000a */
[----:B------:R-:W-:Y:S01]  /*0a60*/  @!P4 IMAD.MOV.U32 R9, RZ, RZ, R11 ;  /* 0x000000ffff09c224 */ /* 0x000fe200078e000b */
[----:B------:R-:W-:Y:S01]  /*0a70*/  SEL R0, R0, 0x2, P1 ;  /* 0x0000000200007807 */ /* 0x000fe20000800000 */
[----:B------:R1:W0:Y:S01]  /*0a80*/  @!UP1 SYNCS.EXCH.64 URZ, [UR8+0x2a8], UR4 ;  /* 0x0002a804083f95b2 */ /* 0x0002220008000100 */
[----:B------:R-:W-:Y:S01]  /*0a90*/  NOP ;  /* 0x0000000000007918 */ /* 0x000fe20000000000 */
[----:B-1----:R-:W-:-:S03]  /*0aa0*/  UIMAD.WIDE.U32 UR4, UR6, UR7, URZ ;  /* 0x00000007060472a5 */ /* 0x002fc6000f8e003f */
[----:B------:R-:W-:Y:S02]  /*0ab0*/  ULDC UR6, c[0x0][0x14] ;  /* 0x0000050000067ab9 */ /* 0x000fe40000000800 */
[----:B------:R-:W-:Y:S02]  /*0ac0*/  UIMAD.WIDE.U32 UR14, UR4, UR6, URZ ;  /* 0x00000006040e72a5 */ /* 0x000fe4000f8e003f */
[----:B------:R-:W-:-:S04]  /*0ad0*/  UIMAD UR13, UR5, UR6, URZ ;  /* 0x00000006050d72a4 */ /* 0x000fc8000f8e023f */
[----:B------:R-:W-:Y:S01]  /*0ae0*/  UIADD3 UR13, UR15, UR13, URZ ;  /* 0x0000000d0f0d7290 */ /* 0x000fe2000fffe03f */
[----:B0-----:R-:W-:Y:S06]  /*0af0*/  BAR.SYNC.DEFER_BLOCKING 0x0 ;  /* 0x0000000000007b1d */ /* 0x001fec0000010000 */
[----:B------:R-:W-:Y:S05]  /*0b00*/  @!P2 BRA `(.L_x_4) ;  /* 0x00000040003ca947 */ /* 0x000fea0003800000 */
[----:B------:R-:W-:-:S13]  /*0b10*/  ISETP.GT.U32.AND P0, PT, R12, 0x1, PT ;  /* 0x000000010c00780c */ /* 0x000fda0003f04070 */
[----:B------:R-:W-:Y:S05]  /*0b20*/  @P0 EXIT ;  /* 0x000000000000094d */ /* 0x000fea0003800000 */
[----:B------:R-:W-:Y:S01]  /*0b30*/  ULDC.64 UR4, c[0x0][0x650] ;  /* 0x0001940000047ab9 */ /* 0x000fe20000000a00 */
[----:B------:R-:W-:Y:S01]  /*0b40*/  PRMT R12, RZ, 0x7610, R12 ;  /* 0x00007610ff0c7816 */ /* 0x000fe2000000000c */
[----:B------:R-:W-:Y:S01]  /*0b50*/  IMAD.MOV.U32 R21, RZ, RZ, -0x1 ;  /* 0xffffffffff157424 */ /* 0x000fe200078e00ff */
[----:B------:R-:W-:Y:S01]  /*0b60*/  ISETP.GE.U32.AND P0, PT, R8, UR4, PT ;  /* 0x0000000408007c0c */ /* 0x000fe2000bf06070 */
[----:B------:R-:W-:Y:S02]  /*0b70*/  IMAD.MOV.U32 R13, RZ, RZ, -0x1 ;  /* 0xffffffffff0d7424 */ /* 0x000fe400078e00ff */
[----:B------:R-:W-:Y:S01]  /*0b80*/  IMAD.MOV.U32 R59, RZ, RZ, -0x1 ;  /* 0xffffffffff3b7424 */ /* 0x000fe200078e00ff */
[----:B------:R-:W-:-:S13]  /*0b90*/  ISETP.GE.U32.AND.EX P0, PT, R9, UR5, PT, P0 ;  /* 0x0000000509007c0c */ /* 0x000fda000bf06100 */
[----:B------:R-:W-:Y:S05]  /*0ba0*/  @P0 BRA `(.L_x_5) ;  /* 0x0000000400540947 */ /* 0x000fea0003800000 */
[----:B------:R-:W0:Y:S01]  /*0bb0*/  LDC.64 R18, c[0x0][0x628] ;  /* 0x00018a00ff127b82 */ /* 0x000e220000000a00 */
[----:B------:R-:W-:Y:S02]  /*0bc0*/  IMAD.MOV.U32 R10, RZ, RZ, R8 ;  /* 0x000000ffff0a7224 */ /* 0x000fe400078e0008 */
[----:B------:R-:W-:-:S05]  /*0bd0*/  IMAD.MOV.U32 R11, RZ, RZ, R9 ;  /* 0x000000ffff0b7224 */ /* 0x000fca00078e0009 */
[----:B------:R-:W1:Y:S08]  /*0be0*/  LDC R4, c[0x0][0x630] ;  /* 0x00018c00ff047b82 */ /* 0x000e700000000800 */
[----:B------:R-:W2:Y:S01]  /*0bf0*/  LDC.64 R20, c[0x0][0x620] ;  /* 0x00018800ff147b82 */ /* 0x000ea20000000a00 */
[----:B0-----:R-:W-:-:S04]  /*0c00*/  ISETP.NE.U32.AND P0, PT, R18, RZ, PT ;  /* 0x000000ff1200720c */ /* 0x001fc80003f05070 */
[----:B------:R-:W-:-:S13]  /*0c10*/  ISETP.NE.AND.EX P0, PT, R19, RZ, PT, P0 ;  /* 0x000000ff1300720c */ /* 0x000fda0003f05300 */
[----:B-12---:R-:W-:Y:S05]  /*0c20*/  @!P0 BRA `(.L_x_6) ;  /* 0x0000000000288947 */ /* 0x006fea0003800000 */
[----:B------:R-:W0:Y:S02]  /*0c30*/  LDC R15, c[0x0][0x634] ;  /* 0x00018d00ff0f7b82 */ /* 0x000e240000000800 */
[----:B0-----:R-:W-:-:S05]  /*0c40*/  IADD3 R15, P0, R8, R15, RZ ;  /* 0x0000000f080f7210 */ /* 0x001fca0007f1e0ff */
[----:B------:R-:W-:-:S04]  /*0c50*/  IMAD.X R17, RZ, RZ, R9, P0 ;  /* 0x000000ffff117224 */ /* 0x000fc800000e0609 */
[----:B------:R-:W-:-:S04]  /*0c60*/  IMAD.WIDE.U32 R10, R17, R18, RZ ;  /* 0x00000012110a7225 */ /* 0x000fc800078e00ff */
[----:B------:R-:W-:-:S04]  /*0c70*/  IMAD.WIDE.U32 R12, P0, R15, R19, R10 ;  /* 0x000000130f0c7225 */ /* 0x000fc8000780000a */
[----:B------:R-:W-:-:S04]  /*0c80*/  IMAD.WIDE.U32 R10, R15, R18, RZ ;  /* 0x000000120f0a7225 */ /* 0x000fc800078e00ff */
[----:B------:R-:W-:Y:S01]  /*0c90*/  IMAD.X R15, RZ, RZ, RZ, P0 ;  /* 0x000000ffff0f7224 */ /* 0x000fe200000e06ff */
[----:B------:R-:W-:Y:S01]  /*0ca0*/  IADD3 RZ, P0, R11, R12, RZ ;  /* 0x0000000c0bff7210 */ /* 0x000fe20007f1e0ff */
[----:B------:R-:W-:-:S04]  /*0cb0*/  IMAD.MOV.U32 R14, RZ, RZ, R13 ;  /* 0x000000ffff0e7224 */ /* 0x000fc800078e000d */
[----:B------:R-:W-:-:S08]  /*0cc0*/  IMAD.WIDE.U32.X R10, R17, R19, R14, P0 ;  /* 0x00000013110a7225 */ /* 0x000fd000000e040e */
.L_x_6:
[-CC-:B------:R-:W-:Y:S01]  /*0cd0*/  SHF.R.U64 R59, R10, R4.reuse, R11.reuse ;  /* 0x000000040a3b7219 */ /* 0x180fe2000000120b */
[----:B------:R-:W0:Y:S01]  /*0ce0*/  LDC R14, c[0x0][0x618] ;  /* 0x00018600ff0e7b82 */ /* 0x000e220000000800 */
[----:B------:R-:W-:Y:S01]  /*0cf0*/  SHF.R.U32.HI R7, RZ, R4, R11 ;  /* 0x00000004ff077219 */ /* 0x000fe2000001160b */
[----:B------:R-:W-:Y:S01]  /*0d00*/  ULDC UR4, c[0x0][0x150] ;  /* 0x0000540000047ab9 */ /* 0x000fe20000000800 */
[----:B------:R-:W-:Y:S02]  /*0d10*/  IADD3 R13, P0, RZ, -R59, RZ ;  /* 0x8000003bff0d7210 */ /* 0x000fe40007f1e0ff */
[----:B------:R-:W-:-:S03]  /*0d20*/  I2FP.F32.U32 R4, R6 ;  /* 0x0000000600047245 */ /* 0x000fc60000201000 */
[----:B------:R-:W1:Y:S01]  /*0d30*/  LDC.64 R28, c[0x0][0x640] ;  /* 0x00019000ff1c7b82 */ /* 0x000e620000000a00 */
[----:B------:R-:W-:Y:S02]  /*0d40*/  IMAD.X R15, RZ, RZ, ~R7, P0 ;  /* 0x000000ffff0f7224 */ /* 0x000fe400000e0e07 */
[----:B------:R-:W-:Y:S01]  /*0d50*/  FMUL R4, R4, UR4 ;  /* 0x0000000404047c20 */ /* 0x000fe20008400000 */
[----:B------:R-:W-:Y:S01]  /*0d60*/  IMAD.WIDE.U32 R10, R13, R20, R8 ;  /* 0x000000140d0a7225 */ /* 0x000fe200078e0008 */
[----:B------:R-:W-:-:S03]  /*0d70*/  ULDC UR4, c[0x0][0x154] ;  /* 0x0000550000047ab9 */ /* 0x000fc60000000800 */
[----:B------:R-:W-:Y:S01]  /*0d80*/  IMAD R12, R15, R20, RZ ;  /* 0x000000140f0c7224 */ /* 0x000fe200078e02ff */
[----:B------:R-:W2:Y:S01]  /*0d90*/  LDC R7, c[0x0][0x144] ;  /* 0x00005100ff077b82 */ /* 0x000ea20000000800 */
[----:B------:R-:W3:Y:S02]  /*0da0*/  F2I.U32.TRUNC.NTZ R4, R4 ;  /* 0x0000000400047305 */ /* 0x000ee4000020f000 */
[----:B------:R-:W-:-:S04]  /*0db0*/  IMAD R13, R13, R21, R12 ;  /* 0x000000150d0d7224 */ /* 0x000fc800078e020c */
[----:B------:R-:W-:Y:S01]  /*0dc0*/  IMAD.IADD R11, R11, 0x1, R13 ;  /* 0x000000010b0b7824 */ /* 0x000fe200078e020d */
[----:B------:R-:W4:Y:S01]  /*0dd0*/  LDC R22, c[0x0][0x608] ;  /* 0x00018200ff167b82 */ /* 0x000f220000000800 */
[----:B------:R-:W-:-:S03]  /*0de0*/  IMAD.MOV.U32 R13, RZ, RZ, -0x1 ;  /* 0xffffffffff0d7424 */ /* 0x000fc600078e00ff */
[-CC-:B0-----:R-:W-:Y:S02]  /*0df0*/  SHF.R.U64 R20, R10, R14.reuse, R11.reuse ;  /* 0x0000000e0a147219 */ /* 0x181fe4000000120b */
[----:B------:R-:W-:Y:S02]  /*0e00*/  I2FP.F32.U32 R10, R5 ;  /* 0x00000005000a7245 */ /* 0x000fe40000201000 */
[----:B------:R-:W0:Y:S01]  /*0e10*/  LDC R26, c[0x0][0x658] ;  /* 0x00019600ff1a7b82 */ /* 0x000e220000000800 */
[----:B-1----:R-:W-:Y:S01]  /*0e20*/  ISETP.NE.U32.AND P0, PT, R28, RZ, PT ;  /* 0x000000ff1c00720c */ /* 0x002fe20003f05070 */
[----:B---3--:R-:W-:Y:S02]  /*0e30*/  IMAD.MOV R12, RZ, RZ, -R4 ;  /* 0x000000ffff0c7224 */ /* 0x008fe400078e0a04 */
[----:B------:R-:W-:Y:S01]  /*0e40*/  FMUL R10, R10, UR4 ;  /* 0x000000040a0a7c20 */ /* 0x000fe20008400000 */
[----:B------:R-:W-:Y:S02]  /*0e50*/  SHF.R.U32.HI R11, RZ, R14, R11 ;  /* 0x0000000eff0b7219 */ /* 0x000fe4000001160b */
[----:B------:R-:W-:Y:S01]  /*0e60*/  ISETP.NE.AND.EX P0, PT, R29, RZ, PT, P0 ;  /* 0x000000ff1d00720c */ /* 0x000fe20003f05300 */
[----:B------:R1:W3:Y:S01]  /*0e70*/  F2I.U32.TRUNC.NTZ R17, R10 ;  /* 0x0000000a00117305 */ /* 0x0002e2000020f000 */
[----:B------:R-:W1:Y:S01]  /*0e80*/  LDC R18, c[0x0][0x148] ;  /* 0x00005200ff127b82 */ /* 0x000e620000000800 */
[----:B--2---:R-:W-:-:S07]  /*0e90*/  IMAD R4, R7, R12, R6 ;  /* 0x0000000c07047224 */ /* 0x004fce00078e0206 */
[----:B------:R-:W2:Y:S01]  /*0ea0*/  LDC R24, c[0x0][0x600] ;  /* 0x00018000ff187b82 */ /* 0x000ea20000000800 */
[-CC-:B----4-:R-:W-:Y:S02]  /*0eb0*/  SHF.R.U64 R30, R20, R22.reuse, R11.reuse ;  /* 0x00000016141e7219 */ /* 0x190fe4000000120b */
[----:B------:R-:W-:Y:S01]  /*0ec0*/  SHF.R.U32.HI R7, RZ, R22, R11 ;  /* 0x00000016ff077219 */ /* 0x000fe2000001160b */
[----:B------:R-:W-:-:S04]  /*0ed0*/  IMAD.MOV.U32 R11, RZ, RZ, 0x1 ;  /* 0x00000001ff0b7424 */ /* 0x000fc800078e00ff */
[----:B------:R-:W4:Y:S01]  /*0ee0*/  LDC R21, c[0x0][0x648] ;  /* 0x00019200ff157b82 */ /* 0x000f220000000800 */
[-C--:B0-----:R-:W-:Y:S02]  /*0ef0*/  SHF.L.U32 R6, R13, R26.reuse, RZ ;  /* 0x0000001a0d067219 */ /* 0x081fe400000006ff */
[--C-:B------:R-:W-:Y:S02]  /*0f00*/  SHF.R.U64 R22, R30, R26, R7.reuse ;  /* 0x0000001a1e167219 */ /* 0x100fe40000001207 */
[----:B------:R-:W-:Y:S02]  /*0f10*/  LOP3.LUT R15, RZ, R6, RZ, 0x33, !PT ;  /* 0x00000006ff0f7212 */ /* 0x000fe400078e33ff */
[-C--:B------:R-:W-:Y:S01]  /*0f20*/  SHF.R.U32.HI R7, RZ, R26.reuse, R7 ;  /* 0x0000001aff077219 */ /* 0x080fe20000011607 */
[----:B------:R-:W0:Y:S01]  /*0f30*/  LDC R23, c[0x0][0x638] ;  /* 0x00018e00ff177b82 */ /* 0x000e220000000800 */
[----:B------:R-:W-:Y:S01]  /*0f40*/  SHF.L.U32 R14, R11, R26, RZ ;  /* 0x0000001a0b0e7219 */ /* 0x000fe200000006ff */
[----:B------:R-:W-:-:S06]  /*0f50*/  IMAD.MOV.U32 R6, RZ, RZ, R22 ;  /* 0x000000ffff067224 */ /* 0x000fcc00078e0016 */
[----:B------:R-:W0:Y:S01]  /*0f60*/  LDC R25, c[0x0][0x610] ;  /* 0x00018400ff197b82 */ /* 0x000e220000000800 */
[----:B-1-3--:R-:W-:Y:S05]  /*0f70*/  @!P0 BRA `(.L_x_7) ;  /* 0x0000000000288947 */ /* 0x00afea0003800000 */
[----:B------:R-:W1:Y:S02]  /*0f80*/  LDC R13, c[0x0][0x64c] ;  /* 0x00019300ff0d7b82 */ /* 0x000e640000000800 */
[----:B-1----:R-:W-:-:S05]  /*0f90*/  IADD3 R13, P0, R22, R13, RZ ;  /* 0x0000000d160d7210 */ /* 0x002fca0007f1e0ff */
        /* <DEDUP_REMOVED lines=8> */
.L_x_7:
[----:B----4-:R-:W-:Y:S01]  /*1020*/  SHF.R.U64 R6, R6, R21, R7 ;  /* 0x0000001506067219 */ /* 0x010fe20000001207 */
[----:B--2---:R-:W-:Y:S01]  /*1030*/  VIADD R7, R24, 0xffffffff ;  /* 0xffffffff18077836 */ /* 0x004fe20000000000 */
[----:B------:R-:W-:Y:S01]  /*1040*/  LOP3.LUT R15, R30, R15, RZ, 0xc0, !PT ;  /* 0x0000000f1e0f7212 */ /* 0x000fe200078ec0ff */
[----:B------:R-:W-:Y:S02]  /*1050*/  IMAD.MOV R17, RZ, RZ, -R17 ;  /* 0x000000ffff117224 */ /* 0x000fe400078e0a11 */
[----:B------:R-:W-:Y:S01]  /*1060*/  IMAD.MOV R10, RZ, RZ, -R6 ;  /* 0x000000ffff0a7224 */ /* 0x000fe200078e0a06 */
[----:B------:R-:W-:Y:S01]  /*1070*/  LOP3.LUT R7, R20, R7, RZ, 0xc0, !PT ;  /* 0x0000000714077212 */ /* 0x000fe200078ec0ff */
[----:B------:R-:W-:Y:S02]  /*1080*/  @P4 IMAD R4, R18, R17, R5 ;  /* 0x0000001112044224 */ /* 0x000fe400078e0205 */
[----:B------:R-:W-:Y:S02]  /*1090*/  IMAD R15, R14, R6, R15 ;  /* 0x000000060e0f7224 */ /* 0x000fe400078e020f */
[----:B0-----:R-:W-:-:S02]  /*10a0*/  IMAD R5, R10, R23, R22 ;  /* 0x000000170a057224 */ /* 0x001fc400078e0216 */
[----:B------:R-:W-:Y:S02]  /*10b0*/  IMAD R4, R15, R25, R4 ;  /* 0x000000190f047224 */ /* 0x000fe400078e0204 */
[----:B------:R-:W-:Y:S02]  /*10c0*/  IMAD R5, R5, R24, R7 ;  /* 0x0000001805057224 */ /* 0x000fe400078e0207 */
[----:B------:R-:W-:-:S03]  /*10d0*/  IMAD.MOV.U32 R12, RZ, RZ, 0x1 ;  /* 0x00000001ff0c7424 */ /* 0x000fc600078e00ff */
[----:B------:R-:W-:Y:S02]  /*10e0*/  SEL R13, R5, R4, !P4 ;  /* 0x00000004050d7207 */ /* 0x000fe40006000000 */
[----:B------:R-:W-:-:S07]  /*10f0*/  SEL R21, R4, R5, !P4 ;  /* 0x0000000504157207 */ /* 0x000fce0006000000 */
.L_x_5:
[----:B------:R-:W-:-:S08]  /*1100*/  NOP ;  /* 0x0000000000007918 */ /* 0x000fd00000000000 */
[----:B------:R-:W0:Y:S02]  /*1110*/  USETMAXREG.TRY_ALLOC.CTAPOOL UP0, 0xe8 ;  /* 0x000000e8000079c8 */ /* 0x000e240008000600 */
[----:B0-----:R-:W-:-:S13]  /*1120*/  PLOP3.LUT P0, PT, PT, PT, UP0, 0x80, 0x0 ;  /* 0x000000000000781c */ /* 0x001fda0003f0f008 */
[----:B------:R-:W-:Y:S05]  /*1130*/  @!P0 BRA `(.L_x_5) ;  /* 0xfffffffc00f08947 */ /* 0x000fea000383ffff */
[----:B------:R-:W-:Y:S01]  /*1140*/  ULDC.64 UR4, c[0x0][0x598] ;  /* 0x0001660000047ab9 */ /* 0x000fe20000000a00 */
[----:B------:R-:W-:Y:S01]  /*1150*/  ULDC.64 UR20, c[0x0][0x208] ;  /* 0x0000820000147ab9 */ /* 0x000fe20000000a00 */
[----:B------:R-:W-:-:S04]  /*1160*/  ISETP.NE.U32.AND P0, PT, RZ, UR4, PT ;  /* 0x00000004ff007c0c */ /* 0x000fc8000bf05070 */
[----:B------:R-:W-:-:S13]  /*1170*/  ISETP.NE.AND.EX P0, PT, RZ, UR5, PT, P0 ;  /* 0x00000005ff007c0c */ /* 0x000fda000bf05300 */
[----:B------:R-:W-:Y:S05]  /*1180*/  @!P0 BRA `(.L_x_8) ;  /* 0x00000000001c8947 */ /* 0x000fea0003800000 */
[----:B------:R-:W0:Y:S02]  /*1190*/  LDC.64 R4, c[0x0][0x598] ;  /* 0x00016600ff047b82 */ /* 0x000e240000000a00 */
[----:B0-----:R-:W2:Y:S02]  /*11a0*/  LDG.E.64 R4, desc[UR20][R4.64] ;  /* 0x0000001404047981 */ /* 0x001ea4000c1e1b00 */
[----:B--2---:R-:W-:-:S04]  /*11b0*/  ISETP.NE.U32.AND P0, PT, R4, RZ, PT ;  /* 0x000000ff0400720c */ /* 0x004fc80003f05070 */
[----:B------:R-:W-:-:S13]  /*11c0*/  ISETP.NE.AND.EX P0, PT, R5, RZ, PT, P0 ;  /* 0x000000ff0500720c */ /* 0x000fda0003f05300 */
[----:B------:R-:W-:Y:S05]  /*11d0*/  @!P0 BRA `(.L_x_8) ;  /* 0x0000000000088947 */ /* 0x000fea0003800000 */
[----:B------:R0:W5:Y:S01]  /*11e0*/  LD.E R10, desc[UR20][R4.64] ;  /* 0x00000014040a7980 */ /* 0x000162000c101900 */
[----:B------:R-:W-:Y:S05]  /*11f0*/  BRA `(.L_x_9) ;  /* 0x0000000000207947 */ /* 0x000fea0003800000 */
.L_x_8:
[----:B------:R-:W-:Y:S02]  /*1200*/  ULDC.64 UR4, c[0x0][0x588] ;  /* 0x0001620000047ab9 */ /* 0x000fe40000000a00 */
[----:B------:R-:W-:-:S04]  /*1210*/  ISETP.NE.U32.AND P0, PT, RZ, UR4, PT ;  /* 0x00000004ff007c0c */ /* 0x000fc8000bf05070 */
[----:B------:R-:W-:-:S13]  /*1220*/  ISETP.NE.AND.EX P0, PT, RZ, UR5, PT, P0 ;  /* 0x00000005ff007c0c */ /* 0x000fda000bf05300 */
[----:B------:R-:W-:Y:S05]  /*1230*/  @!P0 BRA `(.L_x_10) ;  /* 0x00000000000c8947 */ /* 0x000fea0003800000 */
[----:B------:R-:W0:Y:S02]  /*1240*/  LDC.64 R10, c[0x0][0x588] ;  /* 0x00016200ff0a7b82 */ /* 0x000e240000000a00 */
[----:B0-----:R1:W5:Y:S01]  /*1250*/  LDG.E R10, desc[UR20][R10.64] ;  /* 0x000000140a0a7981 */ /* 0x001362000c1e1900 */
[----:B------:R-:W-:Y:S05]  /*1260*/  BRA `(.L_x_9) ;  /* 0x0000000000047947 */ /* 0x000fea0003800000 */
.L_x_10:
[----:B------:R-:W2:Y:S02]  /*1270*/  LDC R10, c[0x0][0x580] ;  /* 0x00016000ff0a7b82 */ /* 0x000ea40000000800 */
.L_x_9:
[----:B------:R-:W-:Y:S02]  /*1280*/  ULDC.64 UR4, c[0x0][0x5a0] ;  /* 0x0001680000047ab9 */ /* 0x000fe40000000a00 */
[----:B------:R-:W-:-:S04]  /*1290*/  ISETP.NE.U32.AND P0, PT, RZ, UR4, PT ;  /* 0x00000004ff007c0c */ /* 0x000fc8000bf05070 */
[----:B------:R-:W-:-:S13]  /*12a0*/  ISETP.NE.AND.EX P0, PT, RZ, UR5, PT, P0 ;  /* 0x00000005ff007c0c */ /* 0x000fda000bf05300 */
[----:B------:R-:W-:Y:S05]  /*12b0*/  @!P0 BRA `(.L_x_11) ;  /* 0x00000000001c8947 */ /* 0x000fea0003800000 */
[----:B0-----:R-:W0:Y:S02]  /*12c0*/  LDC.64 R4, c[0x0][0x5a0] ;  /* 0x00016800ff047b82 */ /* 0x001e240000000a00 */
[----:B0-----:R-:W3:Y:S02]  /*12d0*/  LDG.E.64 R4, desc[UR20][R4.64] ;  /* 0x0000001404047981 */ /* 0x001ee4000c1e1b00 */
[----:B---3--:R-:W-:-:S04]  /*12e0*/  ISETP.NE.U32.AND P0, PT, R4, RZ, PT ;  /* 0x000000ff0400720c */ /* 0x008fc80003f05070 */
[----:B------:R-:W-:-:S13]  /*12f0*/  ISETP.NE.AND.EX P0, PT, R5, RZ, PT, P0 ;  /* 0x000000ff0500720c */ /* 0x000fda0003f05300 */
[----:B------:R-:W-:Y:S05]  /*1300*/  @!P0 BRA `(.L_x_11) ;  /* 0x0000000000088947 */ /* 0x000fea0003800000 */
[----:B-1----:R0:W5:Y:S01]  /*1310*/  LD.E R11, desc[UR20][R4.64] ;  /* 0x00000014040b7980 */ /* 0x002162000c101900 */
[----:B------:R-:W-:Y:S05]  /*1320*/  BRA `(.L_x_12) ;  /* 0x0000000000207947 */ /* 0x000fea0003800000 */
.L_x_11:
[----:B------:R-:W-:Y:S02]  /*1330*/  ULDC.64 UR4, c[0x0][0x590] ;  /* 0x0001640000047ab9 */ /* 0x000fe40000000a00 */
[----:B------:R-:W-:-:S04]  /*1340*/  ISETP.NE.U32.AND P0, PT, RZ, UR4, PT ;  /* 0x00000004ff007c0c */ /* 0x000fc8000bf05070 */
[----:B------:R-:W-:-:S13]  /*1350*/  ISETP.NE.AND.EX P0, PT, RZ, UR5, PT, P0 ;  /* 0x00000005ff007c0c */ /* 0x000fda000bf05300 */
[----:B------:R-:W-:Y:S05]  /*1360*/  @!P0 BRA `(.L_x_13) ;  /* 0x00000000000c8947 */ /* 0x000fea0003800000 */
[----:B0-----:R-:W1:Y:S02]  /*1370*/  LDC.64 R4, c[0x0][0x590] ;  /* 0x00016400ff047b82 */ /* 0x001e640000000a00 */
[----:B-1----:R1:W5:Y:S01]  /*1380*/  LDG.E R11, desc[UR20][R4.64] ;  /* 0x00000014040b7981 */ /* 0x002362000c1e1900 */
[----:B------:R-:W-:Y:S05]  /*1390*/  BRA `(.L_x_12) ;  /* 0x0000000000047947 */ /* 0x000fea0003800000 */
.L_x_13:
[----:B-1----:R-:W3:Y:S02]  /*13a0*/  LDC R11, c[0x0][0x584] ;  /* 0x00016100ff0b7b82 */ /* 0x002ee40000000800 */
.L_x_12:
[----:B------:R-:W-:-:S13]  /*13b0*/  LOP3.LUT P0, RZ, R12, 0xff, RZ, 0xc0, !PT ;  /* 0x000000ff0cff7812 */ /* 0x000fda000780c0ff */
[----:B------:R-:W-:Y:S05]  /*13c0*/  @!P0 EXIT ;  /* 0x000000000000894d */ /* 0x000fea0003800000 */
[----:B------:R-:W4:Y:S01]  /*13d0*/  LDC R15, c[0x0][0x658] ;  /* 0x00019600ff0f7b82 */ /* 0x000f220000000800 */
[----:B------:R-:W-:Y:S01]  /*13e0*/  ULDC.64 UR6, c[0x0][0x288] ;  /* 0x0000a20000067ab9 */ /* 0x000fe20000000a00 */
[----:B------:R-:W-:Y:S01]  /*13f0*/  LOP3.LUT R16, R16, 0x1, RZ, 0xc0, !PT ;  /* 0x0000000110107812 */ /* 0x000fe200078ec0ff */
[----:B------:R-:W-:Y:S01]  /*1400*/  UIADD3 UR4, UR7, 0x1f, URZ ;  /* 0x0000001f07047890 */ /* 0x000fe2000fffe03f */
[----:B01----:R-:W-:Y:S01]  /*1410*/  SHF.R.U32.HI R4, RZ, 0x2, R2 ;  /* 0x00000002ff047819 */ /* 0x003fe20000011602 */
[----:B------:R-:W-:Y:S01]  /*1420*/  IMAD.U32 R7, RZ, RZ, UR6 ;  /* 0x00000006ff077e24 */ /* 0x000fe2000f8e00ff */
[----:B------:R-:W-:Y:S01]  /*1430*/  SHF.R.U32.HI R3, RZ, 0x1, R3 ;  /* 0x00000001ff037819 */ /* 0x000fe20000011603 */
[----:B------:R-:W-:Y:S01]  /*1440*/  USHF.R.S32.HI UR5, URZ, 0x1f, UR4 ;  /* 0x0000001f3f057899 */ /* 0x000fe20008011404 */
[----:B------:R-:W-:Y:S01]  /*1450*/  LOP3.LUT R14, R2, 0x3, RZ, 0xc0, !PT ;  /* 0x00000003020e7812 */ /* 0x000fe200078ec0ff */
[----:B------:R-:W-:Y:S01]  /*1460*/  IMAD.SHL.U32 R5, R16, 0x40, RZ ;  /* 0x0000004010057824 */ /* 0x000fe200078e00ff */
[----:B------:R-:W-:Y:S01]  /*1470*/  LOP3.LUT R4, R4, 0x7, RZ, 0xc0, !PT ;  /* 0x0000000704047812 */ /* 0x000fe200078ec0ff */
[----:B------:R-:W-:Y:S01]  /*1480*/  ULEA.HI UR5, UR5, UR4, URZ, 0x5 ;  /* 0x0000000405057291 */ /* 0x000fe2000f8f283f */
[----:B------:R-:W-:Y:S01]  /*1490*/  LOP3.LUT R3, R3, 0x30, RZ, 0xc0, !PT ;  /* 0x0000003003037812 */ /* 0x000fe200078ec0ff */
[----:B------:R-:W-:Y:S01]  /*14a0*/  IMAD.MOV.U32 R6, RZ, RZ, -0x1 ;  /* 0xffffffffff067424 */ /* 0x000fe200078e00ff */
[--C-:B------:R-:W-:Y:S01]  /*14b0*/  LOP3.LUT R5, R5, 0x40, R4.reuse, 0xe2, !PT ;  /* 0x0000004005057812 */ /* 0x100fe200078ee204 */
[----:B------:R-:W-:Y:S01]  /*14c0*/  USHF.R.S32.HI UR9, URZ, 0x5, UR5 ;  /* 0x000000053f097899 */ /* 0x000fe20008011405 */
[----:B------:R-:W-:Y:S01]  /*14d0*/  IMAD R14, R14, -0x2, R7 ;  /* 0xfffffffe0e0e7824 */ /* 0x000fe200078e0207 */
[-C--:B------:R-:W-:Y:S01]  /*14e0*/  IADD3 R7, RZ, -R3.reuse, -R4 ;  /* 0x80000003ff077210 */ /* 0x080fe20007ffe804 */
[----:B------:R-:W-:Y:S01]  /*14f0*/  IMAD.MOV.U32 R12, RZ, RZ, 0x1 ;  /* 0x00000001ff0c7424 */ /* 0x000fe200078e00ff */
[----:B------:R-:W-:Y:S01]  /*1500*/  UISETP.LT.AND UP0, UPT, UR9, 0x1, UPT ;  /* 0x000000010900788c */ /* 0x000fe2000bf01270 */
[----:B------:R-:W-:Y:S01]  /*1510*/  LOP3.LUT R17, R2, 0x80, RZ, 0xc0, !PT ;  /* 0x0000008002117812 */ /* 0x000fe200078ec0ff */
[----:B------:R-:W-:Y:S01]  /*1520*/  ULDC UR4, c[0x0][0x284] ;  /* 0x0000a10000047ab9 */ /* 0x000fe20000000800 */
[----:B------:R-:W-:Y:S01]  /*1530*/  IMAD R7, R16, -0x40, R7 ;  /* 0xffffffc010077824 */ /* 0x000fe200078e0207 */
[----:B------:R-:W-:Y:S01]  /*1540*/  LOP3.LUT R4, R5, R3, RZ, 0xfc, !PT ;  /* 0x0000000305047212 */ /* 0x000fe200078efcff */
[----:B------:R-:W-:Y:S01]  /*1550*/  USEL UR10, UR9, 0x1, UP0 ;  /* 0x00000001090a7887 */ /* 0x000fe20008000000 */
[-C--:B----4-:R-:W-:Y:S01]  /*1560*/  SHF.L.U32 R6, R6, R15.reuse, RZ ;  /* 0x0000000f06067219 */ /* 0x090fe200000006ff */
[----:B------:R-:W-:Y:S01]  /*1570*/  IMAD.SHL.U32 R16, R2, 0x2, RZ ;  /* 0x0000000202107824 */ /* 0x000fe200078e00ff */
[----:B------:R-:W-:Y:S01]  /*1580*/  SHF.L.U32 R15, R12, R15, RZ ;  /* 0x0000000f0c0f7219 */ /* 0x000fe200000006ff */
[----:B------:R-:W-:Y:S01]  /*1590*/  IMAD.MOV.U32 R5, RZ, RZ, RZ ;  /* 0x000000ffff057224 */ /* 0x000fe200078e00ff */
[----:B------:R-:W-:Y:S01]  /*15a0*/  LOP3.LUT R70, R0, 0x1, RZ, 0xfc, !PT ;  /* 0x0000000100467812 */ /* 0x000fe200078efcff */
[----:B------:R-:W-:Y:S01]  /*15b0*/  VIADD R19, R7, UR4 ;  /* 0x0000000407137c36 */ /* 0x000fe20008000000 */
[----:B------:R-:W-:Y:S01]  /*15c0*/  SHF.R.U32.HI R17, RZ, 0x7, R17 ;  /* 0x00000007ff117819 */ /* 0x000fe20000011611 */
[----:B------:R-:W-:Y:S01]  /*15d0*/  UIADD3 UR10, UR9, -UR10, URZ ;  /* 0x8000000a090a7290 */ /* 0x000fe2000fffe03f */
[----:B------:R-:W-:Y:S01]  /*15e0*/  LOP3.LUT R18, RZ, R6, RZ, 0x33, !PT ;  /* 0x00000006ff127212 */ /* 0x000fe200078e33ff */
[----:B------:R-:W-:Y:S01]  /*15f0*/  UMOV UR4, URZ ;  /* 0x0000003f00047c82 */ /* 0x000fe20008000000 */
[----:B------:R-:W-:-:S09]  /*1600*/  UMOV UR5, URZ ;  /* 0x0000003f00057c82 */ /* 0x000fd20008000000 */
.L_x_86:
[----:B------:R-:W0:Y:S01]  /*1610*/  SHFL.IDX PT, R3, R17, RZ, 0x1f ;  /* 0x00001fff11037589 */ /* 0x000e2200000e0000 */
[----:B-1----:R-:W1:Y:S01]  /*1620*/  S2UR UR17, SR_CgaCtaId ;  /* 0x00000000001179c3 */ /* 0x002e620000008800 */
[----:B------:R-:W-:Y:S01]  /*1630*/  UMOV UR16, 0x400 ;  /* 0x0000040000107882 */ /* 0x000fe20000000000 */
[----:B------:R-:W-:Y:S01]  /*1640*/  UMOV UR6, URZ ;  /* 0x0000003f00067c82 */ /* 0x000fe20008000000 */
[----:B------:R-:W-:Y:S01]  /*1650*/  UMOV UR7, URZ ;  /* 0x0000003f00077c82 */ /* 0x000fe20008000000 */
[----:B------:R-:W-:Y:S01]  /*1660*/  UMOV UR22, UR5 ;  /* 0x0000000500167c82 */ /* 0x000fe20008000000 */
[----:B------:R-:W-:Y:S02]  /*1670*/  CS2R R22, SRZ ;  /* 0x0000000000167805 */ /* 0x000fe4000001ff00 */
[----:B------:R-:W-:Y:S02]  /*1680*/  CS2R R48, SRZ ;  /* 0x0000000000307805 */ /* 0x000fe4000001ff00 */
[----:B------:R-:W-:Y:S01]  /*1690*/  CS2R R50, SRZ ;  /* 0x0000000000327805 */ /* 0x000fe2000001ff00 */
[----:B------:R-:W4:Y:S01]  /*16a0*/  LDC R2, c[0x0][0x28c] ;  /* 0x0000a300ff027b82 */ /* 0x000f220000000800 */
[----:B------:R-:W-:-:S02]  /*16b0*/  CS2R R52, SRZ ;  /* 0x0000000000347805 */ /* 0x000fc4000001ff00 */
[----:B------:R-:W-:Y:S02]  /*16c0*/  CS2R R54, SRZ ;  /* 0x0000000000367805 */ /* 0x000fe4000001ff00 */
[----:B------:R-:W-:Y:S01]  /*16d0*/  CS2R R56, SRZ ;  /* 0x0000000000387805 */ /* 0x000fe2000001ff00 */
[----:B------:R-:W-:Y:S01]  /*16e0*/  IMAD.MOV.U32 R58, RZ, RZ, RZ ;  /* 0x000000ffff3a7224 */ /* 0x000fe200078e00ff */
[----:B------:R-:W-:Y:S02]  /*16f0*/  CS2R R60, SRZ ;  /* 0x00000000003c7805 */ /* 0x000fe4000001ff00 */
[----:B------:R-:W-:Y:S02]  /*1700*/  CS2R R62, SRZ ;  /* 0x00000000003e7805 */ /* 0x000fe4000001ff00 */
[----:B------:R-:W-:Y:S02]  /*1710*/  CS2R R64, SRZ ;  /* 0x0000000000407805 */ /* 0x000fe4000001ff00 */
[----:B------:R-:W-:-:S02]  /*1720*/  CS2R R66, SRZ ;  /* 0x0000000000427805 */ /* 0x000fc4000001ff00 */
[----:B------:R-:W-:Y:S01]  /*1730*/  CS2R R68, SRZ ;  /* 0x0000000000447805 */ /* 0x000fe2000001ff00 */
[----:B------:R-:W-:Y:S01]  /*1740*/  IMAD.MOV.U32 R71, RZ, RZ, RZ ;  /* 0x000000ffff477224 */ /* 0x000fe200078e00ff */
[----:B------:R-:W-:Y:S01]  /*1750*/  CS2R R40, SRZ ;  /* 0x0000000000287805 */ /* 0x000fe2000001ff00 */
[----:B------:R-:W-:Y:S01]  /*1760*/  IMAD.U32 R7, RZ, RZ, UR4 ;  /* 0x00000004ff077e24 */ /* 0x000fe2000f8e00ff */
[----:B------:R-:W-:Y:S02]  /*1770*/  CS2R R42, SRZ ;  /* 0x00000000002a7805 */ /* 0x000fe4000001ff00 */
[----:B------:R-:W-:Y:S02]  /*1780*/  CS2R R44, SRZ ;  /* 0x00000000002c7805 */ /* 0x000fe4000001ff00 */
[----:B0-----:R-:W-:Y:S02]  /*1790*/  R2UR UR8, R3 ;  /* 0x00000000030872ca */ /* 0x001fe400000e0000 */
[----:B------:R-:W-:-:S02]  /*17a0*/  CS2R R46, SRZ ;  /* 0x00000000002e7805 */ /* 0x000fc4000001ff00 */
[----:B------:R-:W-:Y:S02]  /*17b0*/  CS2R R32, SRZ ;  /* 0x0000000000207805 */ /* 0x000fe4000001ff00 */
[----:B------:R-:W-:Y:S02]  /*17c0*/  CS2R R34, SRZ ;  /* 0x0000000000227805 */ /* 0x000fe4000001ff00 */
[----:B------:R-:W-:Y:S02]  /*17d0*/  CS2R R36, SRZ ;  /* 0x0000000000247805 */ /* 0x000fe4000001ff00 */
[----:B------:R-:W-:Y:S02]  /*17e0*/  CS2R R38, SRZ ;  /* 0x0000000000267805 */ /* 0x000fe4000001ff00 */
[----:B------:R-:W-:Y:S02]  /*17f0*/  CS2R R24, SRZ ;  /* 0x0000000000187805 */ /* 0x000fe4000001ff00 */
[----:B------:R-:W-:-:S02]  /*1800*/  CS2R R26, SRZ ;  /* 0x00000000001a7805 */ /* 0x000fc4000001ff00 */
[----:B------:R-:W-:Y:S02]  /*1810*/  CS2R R28, SRZ ;  /* 0x00000000001c7805 */ /* 0x000fe4000001ff00 */
[----:B----4-:R-:W-:Y:S02]  /*1820*/  ISETP.GE.AND P0, PT, R2, 0x1, PT ;  /* 0x000000010200780c */ /* 0x010fe40003f06270 */
[----:B------:R-:W-:Y:S01]  /*1830*/  CS2R R30, SRZ ;  /* 0x00000000001e7805 */ /* 0x000fe2000001ff00 */
[----:B------:R-:W-:-:S04]  /*1840*/  ULEA.HI UR11, UR8, UR8, URZ, 0x1 ;  /* 0x00000008080b7291 */ /* 0x000fc8000f8f083f */
[----:B------:R-:W-:Y:S02]  /*1850*/  ULOP3.LUT UR12, UR11, 0x1ffffe, URZ, 0xc0, !UPT ;  /* 0x001ffffe0b0c7892 */ /* 0x000fe4000f8ec03f */
[----:B-1----:R-:W-:Y:S02]  /*1860*/  ULEA UR11, UR17, UR16, 0x18 ;  /* 0x00000010110b7291 */ /* 0x002fe4000f8ec03f */
[----:B------:R-:W-:-:S03]  /*1870*/  UIADD3 UR12, UR8, -UR12, URZ ;  /* 0x8000000c080c7290 */ /* 0x000fc6000fffe03f */
[----:B------:R-:W-:Y:S01]  /*1880*/  UMOV UR8, URZ ;  /* 0x0000003f00087c82 */ /* 0x000fe20008000000 */
[----:B------:R-:W-:-:S04]  /*1890*/  ULEA UR12, UR12, UR11, 0xb ;  /* 0x0000000b0c0c7291 */ /* 0x000fc8000f8e583f */
[----:B------:R-:W-:-:S04]  /*18a0*/  UIADD3 UR12, UR12, 0x380, URZ ;  /* 0x000003800c0c7890 */ /* 0x000fc8000fffe03f */
[----:B------:R-:W-:-:S04]  /*18b0*/  USHF.R.U32.HI UR12, URZ, 0x4, UR12 ;  /* 0x000000043f0c7899 */ /* 0x000fc8000801160c */
[----:B------:R-:W-:-:S04]  /*18c0*/  ULOP3.LUT UR12, UR12, 0x3fff, URZ, 0xc0, !UPT ;  /* 0x00003fff0c0c7892 */ /* 0x000fc8000f8ec03f */
[----:B------:R-:W-:Y:S01]  /*18d0*/  ULOP3.LUT UR12, UR12, 0x10000, URZ, 0xfc, !UPT ;  /* 0x000100000c0c7892 */ /* 0x000fe2000f8efc3f */
[----:B------:R-:W-:Y:S11]  /*18e0*/  @!P0 BRA `(.L_x_14) ;  /* 0x0000000400488947 */ /* 0x000ff60003800000 */
[----:B------:R-:W-:-:S13]  /*18f0*/  ISETP.NE.AND P1, PT, R70, 0x3, PT ;  /* 0x000000034600780c */ /* 0x000fda0003f25270 */
[----:B------:R-:W-:Y:S05]  /*1900*/  @!P1 BRA `(.L_x_15) ;  /* 0x0000000000049947 */ /* 0x000fea0003800000 */
[----:B------:R-:W-:Y:S01]  /*1910*/  BPT.TRAP 0x1 ;  /* 0x000000040000795c */ /* 0x000fe20000300000 */
.L_x_15:
[----:B------:R-:W-:Y:S01]  /*1920*/  ULEA UR6, UR5, UR11, 0x3 ;  /* 0x0000000b05067291 */ /* 0x000fe2000f8e183f */
[----:B------:R-:W-:-:S05]  /*1930*/  IMAD.U32 R2, RZ, RZ, UR4 ;  /* 0x00000004ff027e24 */ /* 0x000fca000f8e00ff */
[----:B------:R-:W-:-:S04]  /*1940*/  SHF.L.U32 R2, R2, 0x1f, RZ ;  /* 0x0000001f02027819 */ /* 0x000fc800000006ff */
[----:B------:R0:W1:Y:S01]  /*1950*/  SYNCS.PHASECHK.TRANS64.TRYWAIT P0, [UR6], R2 ;  /* 0x00000002ff0075a7 */ /* 0x0000620008000146 */
[----:B------:R-:W-:Y:S05]  /*1960*/  @!P1 BRA `(.L_x_16) ;  /* 0x0000000000049947 */ /* 0x000fea0003800000 */
[----:B------:R-:W-:Y:S01]  /*1970*/  BPT.TRAP 0x1 ;  /* 0x000000040000795c */ /* 0x000fe20000300000 */
.L_x_16:
[----:B-1----:R-:W-:Y:S05]  /*1980*/  @P0 BRA `(.L_x_17) ;  /* 0x0000000000080947 */ /* 0x002fea0003800000 */
[----:B------:R-:W1:Y:S02]  /*1990*/  SYNCS.PHASECHK.TRANS64.TRYWAIT P0, [UR6], R2 ;  /* 0x00000002ff0075a7 */ /* 0x000e640008000146 */
[----:B-1----:R-:W-:Y:S05]  /*19a0*/  @!P0 BRA `(.L_x_18) ;  /* 0x0000005c00348947 */ /* 0x002fea0003800000 */
.L_x_17:
[----:B------:R-:W-:Y:S01]  /*19b0*/  UIADD3 UR6, UR11, 0x29380, URZ ;  /* 0x000293800b067890 */ /* 0x000fe2000fffe03f */
[----:B------:R-:W-:Y:S01]  /*19c0*/  WARPGROUP.ARRIVE ;  /* 0x00000000000079c5 */ /* 0x000fe20000000000 */
[----:B------:R-:W-:Y:S01]  /*19d0*/  ULEA UR16, UR5, UR12, 0x8 ;  /* 0x0000000c05107291 */ /* 0x000fe2000f8e403f */
[----:B------:R-:W-:Y:S01]  /*19e0*/  CS2R R22, SRZ ;  /* 0x0000000000167805 */ /* 0x000fe2000001ff00 */
[----:B------:R-:W-:Y:S01]  /*19f0*/  USHF.R.U32.HI UR7, URZ, 0x4, UR6 ;  /* 0x000000043f077899 */ /* 0x000fe20008011606 */
[----:B------:R-:W-:Y:S01]  /*1a00*/  CS2R R48, SRZ ;  /* 0x0000000000307805 */ /* 0x000fe2000001ff00 */
[----:B------:R-:W-:Y:S01]  /*1a10*/  UMOV UR17, 0xc0000010 ;  /* 0xc000001000117882 */ /* 0x000fe20000000000 */
[----:B------:R-:W-:Y:S01]  /*1a20*/  UMOV UR19, 0xc0000010 ;  /* 0xc000001000137882 */ /* 0x000fe20000000000 */
[----:B------:R-:W-:Y:S01]  /*1a30*/  ULOP3.LUT UR7, UR7, 0x3fff, URZ, 0xc0, !UPT ;  /* 0x00003fff07077892 */ /* 0x000fe2000f8ec03f */
[----:B------:R-:W-:Y:S01]  /*1a40*/  CS2R R50, SRZ ;  /* 0x0000000000327805 */ /* 0x000fe2000001ff00 */
[----:B------:R-:W-:Y:S01]  /*1a50*/  UMOV UR6, 0x1 ;  /* 0x0000000100067882 */ /* 0x000fe20000000000 */
[----:B------:R-:W-:Y:S01]  /*1a60*/  CS2R R52, SRZ ;  /* 0x0000000000347805 */ /* 0x000fe2000001ff00 */
[----:B------:R-:W-:Y:S01]  /*1a70*/  ULOP3.LUT UR7, UR7, 0x10000, URZ, 0xfc, !UPT ;  /* 0x0001000007077892 */ /* 0x000fe2000f8efc3f */
[----:B------:R-:W-:-:S02]  /*1a80*/  CS2R R54, SRZ ;  /* 0x0000000000367805 */ /* 0x000fc4000001ff00 */
[----:B------:R-:W-:Y:S01]  /*1a90*/  CS2R R56, SRZ ;  /* 0x0000000000387805 */ /* 0x000fe2000001ff00 */
[----:B------:R-:W-:Y:S01]  /*1aa0*/  IMAD.MOV.U32 R58, RZ, RZ, RZ ;  /* 0x000000ffff3a7224 */ /* 0x000fe200078e00ff */
[----:B------:R-:W-:Y:S01]  /*1ab0*/  UIMAD UR18, UR5, 0x60, UR7 ;  /* 0x00000060051278a4 */ /* 0x000fe2000f8e0207 */
[----:B------:R-:W-:Y:S02]  /*1ac0*/  CS2R R60, SRZ ;  /* 0x00000000003c7805 */ /* 0x000fe4000001ff00 */
[----:B------:R-:W-:Y:S02]  /*1ad0*/  CS2R R62, SRZ ;  /* 0x00000000003e7805 */ /* 0x000fe4000001ff00 */
[----:B------:R-:W-:Y:S01]  /*1ae0*/  CS2R R64, SRZ ;  /* 0x0000000000407805 */ /* 0x000fe2000001ff00 */
[----:B------:R-:W-:Y:S01]  /*1af0*/  UIADD3 UR7, UR18, 0x20, URZ ;  /* 0x0000002012077890 */ /* 0x000fe2000fffe03f */
[----:B------:R-:W-:Y:S01]  /*1b00*/  CS2R R66, SRZ ;  /* 0x0000000000427805 */ /* 0x000fe2000001ff00 */
[----:B------:R-:W-:Y:S01]  /*1b10*/  UIADD3 UR8, UR18, 0x40, URZ ;  /* 0x0000004012087890 */ /* 0x000fe2000fffe03f */
[----:B------:R-:W-:Y:S01]  /*1b20*/  CS2R R68, SRZ ;  /* 0x0000000000447805 */ /* 0x000fe2000001ff00 */
[----:B------:R-:W-:Y:S01]  /*1b30*/  IMAD.MOV.U32 R71, RZ, RZ, RZ ;  /* 0x000000ffff477224 */ /* 0x000fe200078e00ff */
[----:B------:R-:W-:Y:S01]  /*1b40*/  QGMMA.64x16x32.F32.E4M3.E4M3 R40, gdesc[UR16], RZ, !UPT ;  /* 0x00200000102879f3 */ /* 0x000fe2000c7008ff */
[----:B------:R-:W-:Y:S01]  /*1b50*/  UMOV UR19, 0xc0000010 ;  /* 0xc000001000137882 */ /* 0x000fe20000000000 */
[----:B------:R-:W-:Y:S01]  /*1b60*/  UMOV UR18, UR7 ;  /* 0x0000000700127c82 */ /* 0x000fe20008000000 */
[----:B------:R-:W-:Y:S01]  /*1b70*/  ULDC UR7, c[0x0][0x50c] ;  /* 0x0001430000077ab9 */ /* 0x000fe20000000800 */
[----:B------:R-:W-:Y:S01]  /*1b80*/  QGMMA.64x16x32.F32.E4M3.E4M3 R32, gdesc[UR16], RZ, !UPT ;  /* 0x00200000102079f3 */ /* 0x000fe2000c7008ff */
[----:B------:R-:W-:Y:S01]  /*1b90*/  UISETP.NE.AND UP0, UPT, UR7, 0x1, UPT ;  /* 0x000000010700788c */ /* 0x000fe2000bf05270 */
[----:B------:R-:W-:Y:S01]  /*1ba0*/  UMOV UR18, UR8 ;  /* 0x0000000800127c82 */ /* 0x000fe20008000000 */
[----:B------:R-:W-:-:S02]  /*1bb0*/  UMOV UR19, 0xc0000010 ;  /* 0xc000001000137882 */ /* 0x000fc40000000000 */
[----:B------:R-:W-:Y:S01]  /*1bc0*/  USEL UR7, URZ, 0x1, UP0 ;  /* 0x000000013f077887 */ /* 0x000fe20008000000 */
[----:B------:R-:W-:Y:S05]  /*1bd0*/  QGMMA.64x16x32.F32.E4M3.E4M3 R24, gdesc[UR16], RZ, !UPT, gsb0 ;  /* 0x00200000101879f3 */ /* 0x000fea000c0008ff */
[----:B------:R-:W-:-:S13]  /*1be0*/  ISETP.NE.AND P0, PT, RZ, UR7, PT ;  /* 0x00000007ff007c0c */ /* 0x000fda000bf05270 */
[----:B------:R-:W-:Y:S05]  /*1bf0*/  @!P0 BRA `(.L_x_19) ;  /* 0x0000000000688947 */ /* 0x000fea0003800000 */
[----:B------:R-:W-:Y:S02]  /*1c00*/  WARPGROUP.DEPBAR.LE gsb0, 0x0 ;  /* 0x00008000000079c5 */ /* 0x000fe40000010000 */
[----:B------:R-:W-:-:S01]  /*1c10*/  FADD R71, RZ, R40 ;  /* 0x00000028ff477221 */ /* 0x000fc20000000000 */
[----:B------:R-:W-:Y:S01]  /*1c20*/  FADD R68, RZ, R41 ;  /* 0x00000029ff447221 */ /* 0x000fe20000000000 */
        /* <DEDUP_REMOVED lines=22> */
[----:B------:R-:W-:-:S06]  /*1d90*/  UMOV UR6, URZ ;  /* 0x0000003f00067c82 */ /* 0x000fcc0008000000 */
.L_x_19:
[----:B------:R-:W-:-:S04]  /*1da0*/  UIADD3 UR22, UR5, 0x1, URZ ;  /* 0x0000000105167890 */ /* 0x000fc8000fffe03f */
[----:B------:R-:W-:-:S04]  /*1db0*/  UISETP.NE.AND UP0, UPT, UR22, 0x29, UPT ;  /* 0x000000291600788c */ /* 0x000fc8000bf05270 */
[----:B------:R-:W-:Y:S02]  /*1dc0*/  USEL UR8, URZ, 0x1, UP0 ;  /* 0x000000013f087887 */ /* 0x000fe40008000000 */
[----:B------:R-:W-:Y:S02]  /*1dd0*/  USEL UR22, UR22, URZ, UP0 ;  /* 0x0000003f16167287 */ /* 0x000fe40008000000 */
[----:B------:R-:W-:-:S06]  /*1de0*/  ULOP3.LUT UR8, UR4, UR8, URZ, 0x3c, !UPT ;  /* 0x0000000804087292 */ /* 0x000fcc000f8e3c3f */
[----:B------:R-:W-:Y:S01]  /*1df0*/  IMAD.U32 R7, RZ, RZ, UR8 ;  /* 0x00000008ff077e24 */ /* 0x000fe2000f8e00ff */
[----:B------:R-:W-:-:S06]  /*1e00*/  UMOV UR8, 0x1 ;  /* 0x0000000100087882 */ /* 0x000fcc0000000000 */
.L_x_14:
[----:B------:R-:W-:-:S06]  /*1e10*/  UISETP.GE.AND UP0, UPT, UR10, 0x1, UPT ;  /* 0x000000010a00788c */ /* 0x000fcc000bf06270 */
[----:B------:R-:W-:-:S13]  /*1e20*/  PLOP3.LUT P0, PT, PT, PT, UP0, 0x80, 0x0 ;  /* 0x000000000000781c */ /* 0x000fda0003f0f008 */
[----:B------:R-:W-:Y:S05]  /*1e30*/  @!P0 BRA `(.L_x_20) ;  /* 0x00000004006c8947 */ /* 0x000fea0003800000 */
[----:B01----:R-:W-:Y:S01]  /*1e40*/  IMAD.U32 R2, RZ, RZ, UR10 ;  /* 0x0000000aff027e24 */ /* 0x003fe2000f8e00ff */
[----:B------:R-:W-:Y:S01]  /*1e50*/  UMOV UR23, UR5 ;  /* 0x0000000500177c82 */ /* 0x000fe20008000000 */
[----:B------:R-:W-:-:S05]  /*1e60*/  ULDC UR24, c[0x0][0x50c] ;  /* 0x0001430000187ab9 */ /* 0x000fca0000000800 */
.L_x_28:
[----:B------:R-:W-:-:S13]  /*1e70*/  ISETP.NE.AND P1, PT, R70, 0x3, PT ;  /* 0x000000034600780c */ /* 0x000fda0003f25270 */
[----:B01----:R-:W-:Y:S05]  /*1e80*/  @!P1 BRA `(.L_x_21) ;  /* 0x0000000000049947 */ /* 0x003fea0003800000 */
[----:B------:R-:W-:Y:S01]  /*1e90*/  BPT.TRAP 0x1 ;  /* 0x000000040000795c */ /* 0x000fe20000300000 */
.L_x_21:
[----:B------:R-:W0:Y:S01]  /*1ea0*/  S2UR UR16, SR_CgaCtaId ;  /* 0x00000000001079c3 */ /* 0x000e220000008800 */
[----:B------:R-:W-:Y:S01]  /*1eb0*/  UMOV UR11, 0x400 ;  /* 0x00000400000b7882 */ /* 0x000fe20000000000 */
[----:B------:R-:W-:Y:S01]  /*1ec0*/  SHF.L.U32 R3, R7, 0x1f, RZ ;  /* 0x0000001f07037819 */ /* 0x000fe200000006ff */
[----:B0-----:R-:W-:-:S04]  /*1ed0*/  ULEA UR11, UR16, UR11, 0x18 ;  /* 0x0000000b100b7291 */ /* 0x001fc8000f8ec03f */
[----:B------:R-:W-:-:S09]  /*1ee0*/  ULEA UR16, UR22, UR11, 0x3 ;  /* 0x0000000b16107291 */ /* 0x000fd2000f8e183f */
[----:B------:R0:W1:Y:S01]  /*1ef0*/  SYNCS.PHASECHK.TRANS64.TRYWAIT P0, [UR16], R3 ;  /* 0x00000003ff0075a7 */ /* 0x0000620008000150 */
[----:B------:R-:W-:Y:S05]  /*1f00*/  @!P1 BRA `(.L_x_22) ;  /* 0x0000000000049947 */ /* 0x000fea0003800000 */
[----:B------:R-:W-:Y:S01]  /*1f10*/  BPT.TRAP 0x1 ;  /* 0x000000040000795c */ /* 0x000fe20000300000 */
.L_x_22:
[----:B-1----:R-:W-:Y:S05]  /*1f20*/  @P0 BRA `(.L_x_23) ;  /* 0x0000000000080947 */ /* 0x002fea0003800000 */
[----:B------:R-:W1:Y:S02]  /*1f30*/  SYNCS.PHASECHK.TRANS64.TRYWAIT P0, [UR16], R3 ;  /* 0x00000003ff0075a7 */ /* 0x000e640008000150 */
[----:B-1----:R-:W-:Y:S05]  /*1f40*/  @!P0 BRA `(.L_x_24) ;  /* 0x0000005400e48947 */ /* 0x002fea0003800000 */
.L_x_23:
[----:B------:R-:W-:Y:S01]  /*1f50*/  UIADD3 UR16, UR11, 0x29380, URZ ;  /* 0x000293800b107890 */ /* 0x000fe2000fffe03f */
[----:B------:R-:W-:Y:S01]  /*1f60*/  WARPGROUP.ARRIVE ;  /* 0x00000000000079c5 */ /* 0x000fe20000000000 */
[----:B------:R-:W-:Y:S02]  /*1f70*/  UISETP.NE.AND UP0, UPT, UR7, URZ, UPT ;  /* 0x0000003f0700728c */ /* 0x000fe4000bf05270 */
[----:B------:R-:W-:Y:S02]  /*1f80*/  USHF.R.U32.HI UR16, URZ, 0x4, UR16 ;  /* 0x000000043f107899 */ /* 0x000fe40008011610 */
[----:B------:R-:W-:Y:S02]  /*1f90*/  USEL UR8, UR8, URZ, !UP0 ;  /* 0x0000003f08087287 */ /* 0x000fe4000c000000 */
[----:B------:R-:W-:Y:S02]  /*1fa0*/  ULOP3.LUT UR16, UR16, 0x3fff, URZ, 0xc0, !UPT ;  /* 0x00003fff10107892 */ /* 0x000fe4000f8ec03f */
[----:B------:R-:W-:-:S02]  /*1fb0*/  UISETP.NE.U32.AND UP0, UPT, UR8, URZ, UPT ;  /* 0x0000003f0800728c */ /* 0x000fc4000bf05070 */
[----:B------:R-:W-:Y:S02]  /*1fc0*/  ULOP3.LUT UR18, UR16, 0x10000, URZ, 0xfc, !UPT ;  /* 0x0001000010127892 */ /* 0x000fe4000f8efc3f */
[----:B------:R-:W-:Y:S02]  /*1fd0*/  ULEA UR16, UR22, UR12, 0x8 ;  /* 0x0000000c16107291 */ /* 0x000fe4000f8e403f */
[----:B------:R-:W-:Y:S01]  /*1fe0*/  UIMAD UR18, UR22, 0x60, UR18 ;  /* 0x00000060161278a4 */ /* 0x000fe2000f8e0212 */
[----:B------:R-:W-:Y:S01]  /*1ff0*/  UMOV UR17, 0xc0000010 ;  /* 0xc000001000117882 */ /* 0x000fe20000000000 */
[----:B------:R-:W-:Y:S02]  /*2000*/  UMOV UR19, 0xc0000010 ;  /* 0xc000001000137882 */ /* 0x000fe40000000000 */
[----:B------:R-:W-:Y:S02]  /*2010*/  UIADD3 UR7, UR18, 0x20, URZ ;  /* 0x0000002012077890 */ /* 0x000fe4000fffe03f */
[----:B------:R-:W-:-:S02]  /*2020*/  UIADD3 UR8, UR18, 0x40, URZ ;  /* 0x0000004012087890 */ /* 0x000fc4000fffe03f */
[----:B------:R-:W-:Y:S01]  /*2030*/  UIADD3 UR6, UR6, 0x1, URZ ;  /* 0x0000000106067890 */ /* 0x000fe2000fffe03f */
[----:B------:R-:W-:Y:S01]  /*2040*/  QGMMA.64x16x32.F32.E4M3.E4M3 R40, gdesc[UR16], R40, UP0 ;  /* 0x00200000102879f3 */ /* 0x000fe2000bf00828 */
[----:B------:R-:W-:Y:S01]  /*2050*/  UMOV UR19, 0xc0000010 ;  /* 0xc000001000137882 */ /* 0x000fe20000000000 */
[----:B------:R-:W-:Y:S02]  /*2060*/  UMOV UR18, UR7 ;  /* 0x0000000700127c82 */ /* 0x000fe40008000000 */
[----:B------:R-:W-:Y:S01]  /*2070*/  QGMMA.64x16x32.F32.E4M3.E4M3 R32, gdesc[UR16], R32, UP0 ;  /* 0x00200000102079f3 */ /* 0x000fe2000bf00820 */
[----:B------:R-:W-:Y:S01]  /*2080*/  UMOV UR18, UR8 ;  /* 0x0000000800127c82 */ /* 0x000fe20008000000 */
[----:B------:R-:W-:Y:S02]  /*2090*/  UMOV UR19, 0xc0000010 ;  /* 0xc000001000137882 */ /* 0x000fe40000000000 */
[----:B------:R-:W-:Y:S01]  /*20a0*/  QGMMA.64x16x32.F32.E4M3.E4M3 R24, gdesc[UR16], R24, UP0, gsb0 ;  /* 0x00200000101879f3 */ /* 0x000fe2000b800818 */
[----:B------:R-:W-:-:S04]  /*20b0*/  UISETP.NE.AND UP0, UPT, UR6, UR24, UPT ;  /* 0x000000180600728c */ /* 0x000fc8000bf05270 */
[----:B------:R-:W-:-:S06]  /*20c0*/  USEL UR7, URZ, 0x1, UP0 ;  /* 0x000000013f077887 */ /* 0x000fcc0008000000 */
[----:B------:R-:W-:Y:S01]  /*20d0*/  ISETP.NE.AND P0, PT, RZ, UR7, PT ;  /* 0x00000007ff007c0c */ /* 0x000fe2000bf05270 */
[----:B------:R-:W-:-:S12]  /*20e0*/  WARPGROUP.DEPBAR.LE gsb0, 0x1 ;  /* 0x00008000000079c5 */ /* 0x000fd80000010100 */
[----:B------:R-:W-:Y:S05]  /*20f0*/  @!P0 BRA `(.L_x_25) ;  /* 0x0000000000688947 */ /* 0x000fea0003800000 */
[----:B------:R-:W-:Y:S02]  /*2100*/  WARPGROUP.DEPBAR.LE gsb0, 0x0 ;  /* 0x00008000000079c5 */ /* 0x000fe40000010000 */
[----:B------:R-:W-:-:S01]  /*2110*/  FADD R71, R40, R71 ;  /* 0x0000004728477221 */ /* 0x000fc20000000000 */
[----:B------:R-:W-:Y:S01]  /*2120*/  FADD R68, R41, R68 ;  /* 0x0000004429447221 */ /* 0x000fe20000000000 */
        /* <DEDUP_REMOVED lines=22> */
[----:B------:R-:W-:-:S06]  /*2290*/  UMOV UR6, URZ ;  /* 0x0000003f00067c82 */ /* 0x000fcc0008000000 */
.L_x_25:
[----:B------:R-:W-:Y:S05]  /*22a0*/  @!P1 BRA `(.L_x_26) ;  /* 0x0000000000049947 */ /* 0x000fea0003800000 */
[----:B------:R-:W-:Y:S01]  /*22b0*/  BPT.TRAP 0x1 ;  /* 0x000000040000795c */ /* 0x000fe20000300000 */
.L_x_26:
[----:B------:R-:W-:Y:S01]  /*22c0*/  ULEA UR8, UR23, UR11, 0x3 ;  /* 0x0000000b17087291 */ /* 0x000fe2000f8e183f */
[----:B------:R-:W-:-:S03]  /*22d0*/  ISETP.GT.U32.AND P0, PT, R0, 0x1, PT ;  /* 0x000000010000780c */ /* 0x000fc60003f04070 */
[----:B------:R-:W-:-:S04]  /*22e0*/  UIADD3 UR8, UR8, 0x148, URZ ;  /* 0x0000014808087890 */ /* 0x000fc8000fffe03f */
[----:B------:R-:W-:-:S09]  /*22f0*/  UPRMT UR8, URZ, 0x654, UR8 ;  /* 0x000006543f087896 */ /* 0x000fd20008000008 */
[----:B------:R-:W-:Y:S01]  /*2300*/  SYNCS.ARRIVE.TRANS64.RED.A1T0 RZ, [UR8], RZ ;  /* 0x000000ffffff79a7 */ /* 0x000fe20008100408 */
[----:B------:R-:W-:Y:S05]  /*2310*/  @P0 BRA `(.L_x_27) ;  /* 0x0000000000040947 */ /* 0x000fea0003800000 */
[----:B------:R-:W-:Y:S01]  /*2320*/  BPT.TRAP 0x1 ;  /* 0x000000040000795c */ /* 0x000fe20000300000 */
.L_x_27:
[----:B------:R-:W-:Y:S01]  /*2330*/  UIADD3 UR22, UR22, 0x1, URZ ;  /* 0x0000000116167890 */ /* 0x000fe2000fffe03f */
[C---:B------:R-:W-:Y:S01]  /*2340*/  ISETP.GT.AND P0, PT, R2.reuse, 0x1, PT ;  /* 0x000000010200780c */ /* 0x040fe20003f04270 */
[----:B------:R-:W-:Y:S01]  /*2350*/  UIADD3 UR23, UR23, 0x1, URZ ;  /* 0x0000000117177890 */ /* 0x000fe2000fffe03f */
[----:B------:R-:W-:Y:S01]  /*2360*/  VIADD R2, R2, 0xffffffff ;  /* 0xffffffff02027836 */ /* 0x000fe20000000000 */
[----:B------:R-:W-:Y:S02]  /*2370*/  UISETP.NE.AND UP0, UPT, UR22, 0x29, UPT ;  /* 0x000000291600788c */ /* 0x000fe4000bf05270 */
[----:B------:R-:W-:Y:S02]  /*2380*/  UISETP.NE.AND UP1, UPT, UR23, 0x29, UPT ;  /* 0x000000291700788c */ /* 0x000fe4000bf25270 */
[----:B------:R-:W-:Y:S02]  /*2390*/  USEL UR8, URZ, 0x1, UP0 ;  /* 0x000000013f087887 */ /* 0x000fe40008000000 */
[----:B------:R-:W-:-:S02]  /*23a0*/  USEL UR22, UR22, URZ, UP0 ;  /* 0x0000003f16167287 */ /* 0x000fc40008000000 */
[----:B------:R-:W-:Y:S02]  /*23b0*/  USEL UR23, UR23, URZ, UP1 ;  /* 0x0000003f17177287 */ /* 0x000fe40008800000 */
[----:B------:R-:W-:Y:S01]  /*23c0*/  LOP3.LUT R7, R7, UR8, RZ, 0x3c, !PT ;  /* 0x0000000807077c12 */ /* 0x000fe2000f8e3cff */
[----:B------:R-:W-:Y:S01]  /*23d0*/  UMOV UR8, 0x1 ;  /* 0x0000000100087882 */ /* 0x000fe20000000000 */
[----:B------:R-:W-:Y:S08]  /*23e0*/  @P0 BRA `(.L_x_28) ;  /* 0xfffffff800a00947 */ /* 0x000ff0000383ffff */
.L_x_20:
[----:B------:R-:W-:Y:S01]  /*23f0*/  UISETP.NE.AND UP0, UPT, UR6, URZ, UPT ;  /* 0x0000003f0600728c */ /* 0x000fe2000bf05270 */
[----:B01----:R-:W0:Y:S03]  /*2400*/  LDC R2, c[0x0][0x28c] ;  /* 0x0000a300ff027b82 */ /* 0x003e260000000800 */
[----:B------:R-:W-:-:S06]  /*2410*/  USEL UR6, URZ, 0x1, !UP0 ;  /* 0x000000013f067887 */ /* 0x000fcc000c000000 */
[----:B------:R-:W-:Y:S02]  /*2420*/  ISETP.NE.AND P0, PT, RZ, UR6, PT ;  /* 0x00000006ff007c0c */ /* 0x000fe4000bf05270 */
[----:B0-----:R-:W-:-:S11]  /*2430*/  ISETP.GE.AND P1, PT, R2, 0x1, PT ;  /* 0x000000010200780c */ /* 0x001fd60003f26270 */
[----:B------:R-:W-:Y:S05]  /*2440*/  @!P0 BRA `(.L_x_29) ;  /* 0x0000000000648947 */ /* 0x000fea0003800000 */
[----:B------:R-:W-:Y:S02]  /*2450*/  WARPGROUP.DEPBAR.LE gsb0, 0x0 ;  /* 0x00008000000079c5 */ /* 0x000fe40000010000 */
[----:B------:R-:W-:Y:S01]  /*2460*/  FADD R71, R40, R71 ;  /* 0x0000004728477221 */ /* 0x000fe20000000000 */
        /* <DEDUP_REMOVED lines=22> */
[----:B------:R-:W-:-:S07]  /*25d0*/  FADD R22, R22, R31 ;  /* 0x0000001f16167221 */ /* 0x000fce0000000000 */
.L_x_29:
[----:B------:R-:W-:Y:S02]  /*25e0*/  WARPGROUP.DEPBAR.LE gsb0, 0x0 ;  /* 0x00008000000079c5 */ /* 0x000fe40000010000 */
[----:B------:R-:W-:Y:S05]  /*25f0*/  @!P1 BRA `(.L_x_30) ;  /* 0x0000000000389947 */ /* 0x000fea0003800000 */
[----:B------:R-:W-:-:S13]  /*2600*/  ISETP.NE.AND P0, PT, R70, 0x3, PT ;  /* 0x000000034600780c */ /* 0x000fda0003f05270 */
[----:B------:R-:W-:Y:S05]  /*2610*/  @!P0 BRA `(.L_x_31) ;  /* 0x0000000000048947 */ /* 0x000fea0003800000 */
[----:B------:R-:W-:Y:S01]  /*2620*/  BPT.TRAP 0x1 ;  /* 0x000000040000795c */ /* 0x000fe20000300000 */
.L_x_31:
[----:B------:R-:W-:Y:S01]  /*2630*/  UIADD3 UR8, UR10, UR5, URZ ;  /* 0x000000050a087290 */ /* 0x000fe2000fffe03f */
[----:B------:R-:W-:-:S03]  /*2640*/  ISETP.GT.U32.AND P0, PT, R0, 0x1, PT ;  /* 0x000000010000780c */ /* 0x000fc60003f04070 */
[----:B------:R-:W-:-:S04]  /*2650*/  UIMAD.WIDE.U32 UR6, UR8, -0x3831f383, URZ ;  /* 0xc7ce0c7d080678a5 */ /* 0x000fc8000f8e003f */
[----:B------:R-:W-:-:S04]  /*2660*/  USHF.R.U32.HI UR6, URZ, 0x5, UR7 ;  /* 0x000000053f067899 */ /* 0x000fc80008011607 */
[----:B------:R-:W-:-:S04]  /*2670*/  UIMAD UR8, UR6, -0x29, UR8 ;  /* 0xffffffd7060878a4 */ /* 0x000fc8000f8e0208 */
[----:B------:R-:W-:-:S04]  /*2680*/  ULEA UR8, UR8, UR11, 0x3 ;  /* 0x0000000b08087291 */ /* 0x000fc8000f8e183f */
[----:B------:R-:W-:-:S04]  /*2690*/  UIADD3 UR8, UR8, 0x148, URZ ;  /* 0x0000014808087890 */ /* 0x000fc8000fffe03f */
[----:B------:R-:W-:-:S09]  /*26a0*/  UPRMT UR8, URZ, 0x654, UR8 ;  /* 0x000006543f087896 */ /* 0x000fd20008000008 */
[----:B------:R-:W-:Y:S01]  /*26b0*/  SYNCS.ARRIVE.TRANS64.RED.A1T0 RZ, [UR8], RZ ;  /* 0x000000ffffff79a7 */ /* 0x000fe20008100408 */
[----:B------:R-:W-:Y:S05]  /*26c0*/  @P0 BRA `(.L_x_30) ;  /* 0x0000000000040947 */ /* 0x000fea0003800000 */
[----:B------:R-:W-:Y:S01]  /*26d0*/  BPT.TRAP 0x1 ;  /* 0x000000040000795c */ /* 0x000fe20000300000 */
.L_x_30:
[----:B------:R-:W-:Y:S01]  /*26e0*/  IMAD R27, R13, 0x30, RZ ;  /* 0x000000300d1b7824 */ /* 0x000fe200078e02ff */
[----:B------:R-:W-:Y:S01]  /*26f0*/  UIADD3 UR5, UR9, UR5, URZ ;  /* 0x0000000509057290 */ /* 0x000fe2000fffe03f */
[----:B------:R-:W-:Y:S01]  /*2700*/  IMAD.SHL.U32 R20, R21, 0x80, RZ ;  /* 0x0000008015147824 */ /* 0x000fe200078e00ff */
[----:B------:R-:W-:Y:S01]  /*2710*/  ULDC UR11, c[0x0][0x288] ;  /* 0x0000a200000b7ab9 */ /* 0x000fe20000000800 */
[----:B------:R-:W-:Y:S01]  /*2720*/  ULDC UR12, c[0x0][0x284] ;  /* 0x0000a100000c7ab9 */ /* 0x000fe20000000800 */
[----:B------:R-:W-:Y:S01]  /*2730*/  UISETP.GT.U32.AND UP0, UPT, UR5, 0x28, UPT ;  /* 0x000000280500788c */ /* 0x000fe2000bf04070 */
[C---:B------:R-:W-:Y:S01]  /*2740*/  ISETP.GE.AND P0, PT, R27.reuse, UR11, PT ;  /* 0x0000000b1b007c0c */ /* 0x040fe2000bf06270 */
[----:B------:R-:W-:Y:S01]  /*2750*/  UISETP.GE.U32.AND UP1, UPT, UR9, 0x29, UPT ;  /* 0x000000290900788c */ /* 0x000fe2000bf26070 */
[----:B------:R-:W-:Y:S01]  /*2760*/  SHF.R.S32.HI R32, RZ, 0x1f, R59 ;  /* 0x0000001fff207819 */ /* 0x000fe2000001143b */
[----:B------:R-:W-:Y:S01]  /*2770*/  UISETP.LT.U32.AND UP0, UPT, UR9, 0x29, UP0 ;  /* 0x000000290900788c */ /* 0x000fe20008701070 */
[----:B------:R-:W-:Y:S01]  /*2780*/  ISETP.GE.OR P0, PT, R20, UR12, P0 ;  /* 0x0000000c14007c0c */ /* 0x000fe20008706670 */
[----:B------:R-:W-:Y:S01]  /*2790*/  ULDC.64 UR16, c[0x0][0x5d0] ;  /* 0x0001740000107ab9 */ /* 0x000fe20000000a00 */
[----:B------:R-:W-:Y:S01]  /*27a0*/  LOP3.LUT R12, R27, 0x6, R16, 0xf8, !PT ;  /* 0x000000061b0c7812 */ /* 0x000fe200078ef810 */
[----:B------:R-:W-:Y:S01]  /*27b0*/  UIMAD.WIDE.U32 UR6, UR5, -0x3831f383, URZ ;  /* 0xc7ce0c7d050678a5 */ /* 0x000fe2000f8e003f */
[----:B------:R-:W-:Y:S01]  /*27c0*/  IMAD R2, R32, UR16, RZ ;  /* 0x0000001020027c24 */ /* 0x000fe2000f8e02ff */
[----:B------:R-:W-:Y:S01]  /*27d0*/  USEL UR8, URZ, 0x1, !UP0 ;  /* 0x000000013f087887 */ /* 0x000fe2000c000000 */
[----:B------:R-:W-:Y:S01]  /*27e0*/  SHF.R.S32.HI R13, RZ, 0x1f, R12 ;  /* 0x0000001fff0d7819 */ /* 0x000fe2000001140c */
[----:B------:R-:W-:Y:S01]  /*27f0*/  USHF.R.U32.HI UR6, URZ, 0x5, UR7 ;  /* 0x000000053f067899 */ /* 0x000fe20008011607 */
[C---:B------:R-:W-:Y:S01]  /*2800*/  IMAD R7, R59.reuse, UR17, R2 ;  /* 0x000000113b077c24 */ /* 0x040fe2000f8e0202 */
[----:B------:R-:W-:Y:S01]  /*2810*/  ULOP3.LUT UR4, UR4, UR8, URZ, 0x3c, !UPT ;  /* 0x0000000804047292 */ /* 0x000fe2000f8e3c3f */
[----:B------:R-:W-:Y:S01]  /*2820*/  IMAD.MOV.U32 R24, RZ, RZ, -0x1 ;  /* 0xffffffffff187424 */ /* 0x000fe200078e00ff */
[----:B------:R-:W-:Y:S01]  /*2830*/  UIMAD UR5, UR6, -0x29, UR5 ;  /* 0xffffffd7060578a4 */ /* 0x000fe2000f8e0205 */
[----:B------:R-:W-:Y:S01]  /*2840*/  IMAD.WIDE.U32 R2, R59, UR16, R12 ;  /* 0x000000103b027c25 */ /* 0x000fe2000f8e000c */
[----:B------:R-:W-:-:S03]  /*2850*/  @UP1 ULOP3.LUT UR4, UR4, 0x1, UR6, 0x78, !UPT ;  /* 0x0000000104041892 */ /* 0x000fc6000f8e7806 */
[----:B------:R-:W-:Y:S01]  /*2860*/  IMAD.IADD R3, R3, 0x1, R7 ;  /* 0x0000000103037824 */ /* 0x000fe200078e0207 */
[----:B------:R-:W-:Y:S08]  /*2870*/  @P0 BRA `(.L_x_32) ;  /* 0x0000001c00600947 */ /* 0x000ff00003800000 */
[----:B------:R-:W0:Y:S01]  /*2880*/  LDC.64 R30, c[0x0][0x5c8] ;  /* 0x00017200ff1e7b82 */ /* 0x000e220000000a00 */
[----:B------:R-:W-:Y:S01]  /*2890*/  IMAD.WIDE R28, R21, 0x80, R4 ;  /* 0x00000080151c7825 */ /* 0x000fe200078e0204 */
[----:B------:R-:W-:Y:S01]  /*28a0*/  ULDC.64 UR6, c[0x0][0x5c0] ;  /* 0x0001700000067ab9 */ /* 0x000fe20000000a00 */
[----:B------:R-:W-:Y:S02]  /*28b0*/  BSSY B0, `(.L_x_32) ;  /* 0x00001d4000007945 */ /* 0x000fe40003800000 */
[----:B------:R-:W-:Y:S02]  /*28c0*/  IMAD.IADD R25, R19, 0x1, -R20 ;  /* 0x0000000113197824 */ /* 0x000fe400078e0a14 */
[----:B------:R-:W-:Y:S02]  /*28d0*/  IMAD.IADD R26, R14, 0x1, -R27 ;  /* 0x000000010e1a7824 */ /* 0x000fe400078e0a1b */
[-C--:B0-----:R-:W-:Y:S02]  /*28e0*/  IMAD R6, R29, R30.reuse, RZ ;  /* 0x0000001e1d067224 */ /* 0x081fe400078e02ff */
[----:B------:R-:W-:-:S04]  /*28f0*/  IMAD.WIDE.U32 R2, R28, R30, R2 ;  /* 0x0000001e1c027225 */ /* 0x000fc800078e0002 */
[----:B------:R-:W-:Y:S01]  /*2900*/  IMAD R7, R28, R31, R6 ;  /* 0x0000001f1c077224 */ /* 0x000fe200078e0206 */
[----:B------:R-:W-:Y:S02]  /*2910*/  LEA R6, P0, R30, R2, 0x3 ;  /* 0x000000021e067211 */ /* 0x000fe400078018ff */
[----:B------:R-:W-:Y:S01]  /*2920*/  IADD3 R2, P1, R2, UR6, RZ ;  /* 0x0000000602027c10 */ /* 0x000fe2000ff3e0ff */
[----:B------:R-:W-:Y:S01]  /*2930*/  IMAD.IADD R3, R3, 0x1, R7 ;  /* 0x0000000103037824 */ /* 0x000fe200078e0207 */
[----:B------:R-:W-:-:S04]  /*2940*/  IADD3 R6, P2, R6, UR6, RZ ;  /* 0x0000000606067c10 */ /* 0x000fc8000ff5e0ff */
[----:B------:R-:W-:Y:S02]  /*2950*/  LEA.HI.X R7, R30, R3, R31, 0x3, P0 ;  /* 0x000000031e077211 */ /* 0x000fe400000f1c1f */
[----:B---3-5:R-:W-:Y:S02]  /*2960*/  FSETP.NEU.AND P0, PT, R11, RZ, PT ;  /* 0x000000ff0b00720b */ /* 0x028fe40003f0d000 */
[----:B------:R-:W-:Y:S02]  /*2970*/  IADD3.X R3, R3, UR7, RZ, P1, !PT ;  /* 0x0000000703037c10 */ /* 0x000fe40008ffe4ff */
[----:B------:R-:W-:-:S09]  /*2980*/  IADD3.X R7, R7, UR7, RZ, P2, !PT ;  /* 0x0000000707077c10 */ /* 0x000fd200097fe4ff */
[----:B------:R-:W-:Y:S05]  /*2990*/  @!P0 BRA `(.L_x_33) ;  /* 0x0000001400648947 */ /* 0x000fea0003800000 */
[----:B------:R-:W-:Y:S01]  /*29a0*/  ULDC.64 UR6, c[0x0][0x5b8] ;  /* 0x00016e0000067ab9 */ /* 0x000fe20000000a00 */
[----:B------:R-:W-:Y:S01]  /*29b0*/  ISETP.GE.AND P0, PT, R26, 0x1, PT ;  /* 0x000000011a00780c */ /* 0x000fe20003f06270 */
[----:B------:R-:W-:Y:S01]  /*29c0*/  IMAD R30, R32, UR6, RZ ;  /* 0x00000006201e7c24 */ /* 0x000fe2000f8e02ff */
[----:B------:R-:W-:Y:S01]  /*29d0*/  ULDC.64 UR16, c[0x0][0x5a8] ;  /* 0x00016a0000107ab9 */ /* 0x000fe20000000a00 */
[----:B------:R-:W-:Y:S01]  /*29e0*/  IMAD.WIDE.U32 R20, R59, UR6, R12 ;  /* 0x000000063b147c25 */ /* 0x000fe2000f8e000c */
[----:B------:R-:W-:Y:S01]  /*29f0*/  ISETP.LT.OR P3, PT, R25, 0x1, !P0 ;  /* 0x000000011900780c */ /* 0x000fe20004761670 */
[----:B------:R-:W-:Y:S02]  /*2a00*/  BSSY B1, `(.L_x_34) ;  /* 0x000000c000017945 */ /* 0x000fe40003800000 */
[----:B------:R-:W-:Y:S01]  /*2a10*/  IMAD R59, R59, UR7, R30 ;  /* 0x000000073b3b7c24 */ /* 0x000fe2000f8e021e */
[----:B------:R-:W-:Y:S02]  /*2a20*/  ULDC.64 UR6, c[0x0][0x5b0] ;  /* 0x00016c0000067ab9 */ /* 0x000fe40000000a00 */
[----:B------:R-:W-:-:S02]  /*2a30*/  IMAD R27, R29, UR6, RZ ;  /* 0x000000061d1b7c24 */ /* 0x000fc4000f8e02ff */
[----:B------:R-:W-:Y:S02]  /*2a40*/  IMAD.IADD R21, R21, 0x1, R59 ;  /* 0x0000000115157824 */ /* 0x000fe400078e023b */
[C---:B------:R-:W-:Y:S02]  /*2a50*/  IMAD R27, R28.reuse, UR7, R27 ;  /* 0x000000071c1b7c24 */ /* 0x040fe4000f8e021b */
[----:B------:R-:W-:-:S03]  /*2a60*/  IMAD.WIDE.U32 R12, R28, UR6, R20 ;  /* 0x000000061c0c7c25 */ /* 0x000fc6000f8e0014 */
[----:B------:R-:W-:-:S04]  /*2a70*/  IADD3 R12, P1, R12, UR16, RZ ;  /* 0x000000100c0c7c10 */ /* 0x000fc8000ff3e0ff */
[--C-:B------:R-:W-:Y:S02]  /*2a80*/  IADD3.X R13, R13, UR17, R27.reuse, P1, !PT ;  /* 0x000000110d0d7c10 */ /* 0x100fe40008ffe41b */
[----:B------:R-:W-:Y:S01]  /*2a90*/  PRMT R27, RZ, 0x7610, R27 ;  /* 0x00007610ff1b7816 */ /* 0x000fe2000000001b */
[----:B------:R-:W-:Y:S06]  /*2aa0*/  @P3 BRA `(.L_x_35) ;  /* 0x0000000000043947 */ /* 0x000fec0003800000 */
[----:B------:R0:W5:Y:S02]  /*2ab0*/  LDG.E.U8 R27, desc[UR20][R12.64] ;  /* 0x000000140c1b7981 */ /* 0x000164000c1e1100 */
.L_x_35:
[----:B------:R-:W-:Y:S05]  /*2ac0*/  BSYNC B1 ;  /* 0x0000000000017941 */ /* 0x000fea0003800000 */
.L_x_34:
[----:B-----5:R-:W-:Y:S01]  /*2ad0*/  LOP3.LUT R27, R27, 0xff, RZ, 0xc0, !PT ;  /* 0x000000ff1b1b7812 */ /* 0x020fe200078ec0ff */
[----:B------:R-:W-:Y:S01]  /*2ae0*/  BSSY B1, `(.L_x_36) ;  /* 0x000000c000017945 */ /* 0x000fe20003800000 */
[----:B------:R-:W-:Y:S02]  /*2af0*/  ISETP.GE.AND P1, PT, R26, 0x2, PT ;  /* 0x000000021a00780c */ /* 0x000fe40003f26270 */
[----:B------:R-:W-:Y:S02]  /*2b00*/  F2FP.F16.E4M3.UNPACK_B R27, R27 ;  /* 0x0000001bff1b723e */ /* 0x000fe400020006ff */
[----:B------:R-:W-:-:S03]  /*2b10*/  ISETP.LT.OR P2, PT, R25, 0x1, !P1 ;  /* 0x000000011900780c */ /* 0x000fc60004f41670 */
[----:B------:R-:W-:Y:S01]  /*2b20*/  HADD2.F32 R30, -RZ, R27.H0_H0 ;  /* 0x2000001bff1e7230 */ /* 0x000fe20000004100 */
[----:B------:R-:W-:-:S04]  /*2b30*/  PRMT R27, RZ, 0x7610, R27 ;  /* 0x00007610ff1b7816 */ /* 0x000fc8000000001b */
[----:B------:R-:W-:-:S04]  /*2b40*/  FMUL R30, R30, R11 ;  /* 0x0000000b1e1e7220 */ /* 0x000fc80000400000 */
[----:B--2---:R-:W-:-:S05]  /*2b50*/  FFMA R30, R71, R10, R30 ;  /* 0x0000000a471e7223 */ /* 0x004fca000000001e */
[----:B------:R-:W-:-:S05]  /*2b60*/  F2FP.SATFINITE.E4M3.F32.PACK_AB_MERGE_C R31, RZ, R30, RZ ;  /* 0x0000001eff1f723e */ /* 0x000fca00048070ff */
[----:B------:R1:W-:Y:S01]  /*2b70*/  @!P3 STG.E.U8 desc[UR20][R2.64], R31 ;  /* 0x0000001f0200b986 */ /* 0x0003e2000c101114 */
[----:B------:R-:W-:Y:S05]  /*2b80*/  @P2 BRA `(.L_x_37) ;  /* 0x0000000000042947 */ /* 0x000fea0003800000 */
[----:B------:R2:W5:Y:S02]  /*2b90*/  LDG.E.U8 R27, desc[UR20][R12.64+0x1] ;  /* 0x000001140c1b7981 */ /* 0x000564000c1e1100 */
.L_x_37:
[----:B------:R-:W-:Y:S05]  /*2ba0*/  BSYNC B1 ;  /* 0x0000000000017941 */ /* 0x000fea0003800000 */
.L_x_36:
[----:B-----5:R-:W-:Y:S01]  /*2bb0*/  LOP3.LUT R27, R27, 0xff, RZ, 0xc0, !PT ;  /* 0x000000ff1b1b7812 */ /* 0x020fe200078ec0ff */
[----:B------:R-:W-:Y:S01]  /*2bc0*/  BSSY B1, `(.L_x_38) ;  /* 0x0000012000017945 */ /* 0x000fe20003800000 */
[----:B-1----:R-:W-:Y:S02]  /*2bd0*/  IADD3 R31, P3, R28, 0x8, RZ ;  /* 0x000000081c1f7810 */ /* 0x002fe40007f7e0ff */
[----:B------:R-:W-:Y:S02]  /*2be0*/  F2FP.F16.E4M3.UNPACK_B R27, R27 ;  /* 0x0000001bff1b723e */ /* 0x000fe400020006ff */
[----:B------:R-:W-:Y:S01]  /*2bf0*/  ISETP.LT.OR P0, PT, R25, 0x9, !P0 ;  /* 0x000000091900780c */ /* 0x000fe20004701670 */
[----:B------:R-:W-:Y:S02]  /*2c00*/  IMAD.X R29, RZ, RZ, R29, P3 ;  /* 0x000000ffff1d7224 */ /* 0x000fe400018e061d */
[----:B------:R-:W-:Y:S02]  /*2c10*/  HADD2.F32 R28, -RZ, R27.H0_H0 ;  /* 0x2000001bff1c7230 */ /* 0x000fe40000004100 */
[----:B------:R-:W-:-:S04]  /*2c20*/  IMAD.WIDE.U32 R20, R31, UR6, R20 ;  /* 0x000000061f147c25 */ /* 0x000fc8000f8e0014 */
[----:B------:R-:W-:Y:S01]  /*2c30*/  FMUL R27, R28, R11 ;  /* 0x0000000b1c1b7220 */ /* 0x000fe20000400000 */
[----:B------:R-:W-:Y:S01]  /*2c40*/  IMAD R28, R29, UR6, RZ ;  /* 0x000000061d1c7c24 */ /* 0x000fe2000f8e02ff */
[----:B------:R-:W-:Y:S02]  /*2c50*/  IADD3 R20, P3, R20, UR16, RZ ;  /* 0x0000001014147c10 */ /* 0x000fe4000ff7e0ff */
[----:B------:R-:W-:Y:S01]  /*2c60*/  FFMA R27, R68, R10, R27 ;  /* 0x0000000a441b7223 */ /* 0x000fe2000000001b */
[----:B------:R-:W-:-:S04]  /*2c70*/  IMAD R31, R31, UR7, R28 ;  /* 0x000000071f1f7c24 */ /* 0x000fc8000f8e021c */
[----:B------:R-:W-:Y:S02]  /*2c80*/  F2FP.SATFINITE.E4M3.F32.PACK_AB_MERGE_C R29, RZ, R27, RZ ;  /* 0x0000001bff1d723e */ /* 0x000fe400048070ff */
[----:B------:R-:W-:Y:S02]  /*2c90*/  IADD3.X R21, R21, UR17, R31, P3, !PT ;  /* 0x0000001115157c10 */ /* 0x000fe40009ffe41f */
[----:B------:R-:W-:Y:S01]  /*2ca0*/  PRMT R27, RZ, 0x7610, R27 ;  /* 0x00007610ff1b7816 */ /* 0x000fe2000000001b */
[----:B------:R1:W-:Y:S01]  /*2cb0*/  @!P2 STG.E.U8 desc[UR20][R2.64+0x1], R29 ;  /* 0x0000011d0200a986 */ /* 0x0003e2000c101114 */
[----:B------:R-:W-:Y:S05]  /*2cc0*/  @P0 BRA `(.L_x_39) ;  /* 0x0000000000040947 */ /* 0x000fea0003800000 */
[----:B------:R3:W5:Y:S02]  /*2cd0*/  LDG.E.U8 R27, desc[UR20][R20.64] ;  /* 0x00000014141b7981 */ /* 0x000764000c1e1100 */
.L_x_39:
[----:B------:R-:W-:Y:S05]  /*2ce0*/  BSYNC B1 ;  /* 0x0000000000017941 */ /* 0x000fea0003800000 */
.L_x_38:
[----:B-----5:R-:W-:Y:S01]  /*2cf0*/  LOP3.LUT R27, R27, 0xff, RZ, 0xc0, !PT ;  /* 0x000000ff1b1b7812 */ /* 0x020fe200078ec0ff */
[----:B------:R-:W-:Y:S01]  /*2d00*/  BSSY B1, `(.L_x_40) ;  /* 0x000000b000017945 */ /* 0x000fe20003800000 */
[----:B------:R-:W-:Y:S02]  /*2d10*/  ISETP.LT.OR P1, PT, R25, 0x9, !P1 ;  /* 0x000000091900780c */ /* 0x000fe40004f21670 */
[----:B------:R-:W-:-:S05]  /*2d20*/  F2FP.F16.E4M3.UNPACK_B R27, R27 ;  /* 0x0000001bff1b723e */ /* 0x000fca00020006ff */
[----:B------:R-:W-:Y:S01]  /*2d30*/  HADD2.F32 R28, -RZ, R27.H0_H0 ;  /* 0x2000001bff1c7230 */ /* 0x000fe20000004100 */
[----:B------:R-:W-:-:S04]  /*2d40*/  PRMT R27, RZ, 0x7610, R27 ;  /* 0x00007610ff1b7816 */ /* 0x000fc8000000001b */
[----:B------:R-:W-:-:S04]  /*2d50*/  FMUL R28, R28, R11 ;  /* 0x0000000b1c1c7220 */ /* 0x000fc80000400000 */
[----:B------:R-:W-:-:S05]  /*2d60*/  FFMA R28, R69, R10, R28 ;  /* 0x0000000a451c7223 */ /* 0x000fca000000001c */
[----:B-1----:R-:W-:-:S05]  /*2d70*/  F2FP.SATFINITE.E4M3.F32.PACK_AB_MERGE_C R29, RZ, R28, RZ ;  /* 0x0000001cff1d723e */ /* 0x002fca00048070ff */
[----:B------:R1:W-:Y:S01]  /*2d80*/  @!P0 STG.E.U8 desc[UR20][R6.64], R29 ;  /* 0x0000001d06008986 */ /* 0x0003e2000c101114 */
[----:B------:R-:W-:Y:S05]  /*2d90*/  @P1 BRA `(.L_x_41) ;  /* 0x0000000000041947 */ /* 0x000fea0003800000 */
[----:B------:R4:W5:Y:S02]  /*2da0*/  LDG.E.U8 R27, desc[UR20][R20.64+0x1] ;  /* 0x00000114141b7981 */ /* 0x000964000c1e1100 */
.L_x_41:
[----:B------:R-:W-:Y:S05]  /*2db0*/  BSYNC B1 ;  /* 0x0000000000017941 */ /* 0x000fea0003800000 */
.L_x_40:
[----:B-----5:R-:W-:Y:S01]  /*2dc0*/  LOP3.LUT R27, R27, 0xff, RZ, 0xc0, !PT ;  /* 0x000000ff1b1b7812 */ /* 0x020fe200078ec0ff */
[----:B------:R-:W-:Y:S01]  /*2dd0*/  BSSY B1, `(.L_x_42) ;  /* 0x000000c000017945 */ /* 0x000fe20003800000 */
[----:B------:R-:W-:Y:S02]  /*2de0*/  ISETP.GE.AND P0, PT, R26, 0x9, PT ;  /* 0x000000091a00780c */ /* 0x000fe40003f06270 */
[----:B------:R-:W-:Y:S02]  /*2df0*/  F2FP.F16.E4M3.UNPACK_B R27, R27 ;  /* 0x0000001bff1b723e */ /* 0x000fe400020006ff */
[----:B------:R-:W-:-:S03]  /*2e00*/  ISETP.LT.OR P2, PT, R25, 0x1, !P0 ;  /* 0x000000011900780c */ /* 0x000fc60004741670 */
[----:B------:R-:W-:-:S05]  /*2e10*/  HADD2.F32 R28, -RZ, R27.H0_H0 ;  /* 0x2000001bff1c7230 */ /* 0x000fca0000004100 */
[----:B------:R-:W-:-:S04]  /*2e20*/  FMUL R27, R28, R11 ;  /* 0x0000000b1c1b7220 */ /* 0x000fc80000400000 */
[----:B------:R-:W-:-:S05]  /*2e30*/  FFMA R27, R66, R10, R27 ;  /* 0x0000000a421b7223 */ /* 0x000fca000000001b */
[----:B-1----:R-:W-:Y:S02]  /*2e40*/  F2FP.SATFINITE.E4M3.F32.PACK_AB_MERGE_C R29, RZ, R27, RZ ;  /* 0x0000001bff1d723e */ /* 0x002fe400048070ff */
[----:B------:R-:W-:-:S03]  /*2e50*/  PRMT R27, RZ, 0x7610, R27 ;  /* 0x00007610ff1b7816 */ /* 0x000fc6000000001b */
[----:B------:R1:W-:Y:S01]  /*2e60*/  @!P1 STG.E.U8 desc[UR20][R6.64+0x1], R29 ;  /* 0x0000011d06009986 */ /* 0x0003e2000c101114 */
[----:B------:R-:W-:Y:S05]  /*2e70*/  @P2 BRA `(.L_x_43) ;  /* 0x0000000000042947 */ /* 0x000fea0003800000 */
[----:B------:R0:W5:Y:S02]  /*2e80*/  LDG.E.U8 R27, desc[UR20][R12.64+0x8] ;  /* 0x000008140c1b7981 */ /* 0x000164000c1e1100 */
.L_x_43:
[----:B------:R-:W-:Y:S05]  /*2e90*/  BSYNC B1 ;  /* 0x0000000000017941 */ /* 0x000fea0003800000 */
.L_x_42:
        /* <DEDUP_REMOVED lines=13> */
.L_x_45:
[----:B------:R-:W-:Y:S05]  /*2f70*/  BSYNC B1 ;  /* 0x0000000000017941 */ /* 0x000fea0003800000 */
.L_x_44:
[----:B-----5:R-:W-:Y:S01]  /*2f80*/  LOP3.LUT R27, R27, 0xff, RZ, 0xc0, !PT ;  /* 0x000000ff1b1b7812 */ /* 0x020fe200078ec0ff */
[----:B------:R-:W-:Y:S01]  /*2f90*/  BSSY B1, `(.L_x_46) ;  /* 0x000000b000017945 */ /* 0x000fe20003800000 */
[----:B------:R-:W-:Y:S02]  /*2fa0*/  ISETP.LT.OR P0, PT, R25, 0x9, !P0 ;  /* 0x000000091900780c */ /* 0x000fe40004701670 */
[----:B------:R-:W-:-:S05]  /*2fb0*/  F2FP.F16.E4M3.UNPACK_B R27, R27 ;  /* 0x0000001bff1b723e */ /* 0x000fca00020006ff */
        /* <DEDUP_REMOVED lines=8> */
.L_x_47:
[----:B------:R-:W-:Y:S05]  /*3040*/  BSYNC B1 ;  /* 0x0000000000017941 */ /* 0x000fea0003800000 */
.L_x_46:
        /* <DEDUP_REMOVED lines=12> */
.L_x_49:
[----:B------:R-:W-:Y:S05]  /*3110*/  BSYNC B1 ;  /* 0x0000000000017941 */ /* 0x000fea0003800000 */
.L_x_48:
        /* <DEDUP_REMOVED lines=13> */
.L_x_51:
[----:B------:R-:W-:Y:S05]  /*31f0*/  BSYNC B1 ;  /* 0x0000000000017941 */ /* 0x000fea0003800000 */
.L_x_50:
        /* <DEDUP_REMOVED lines=13> */
.L_x_53:
[----:B------:R-:W-:Y:S05]  /*32d0*/  BSYNC B1 ;  /* 0x0000000000017941 */ /* 0x000fea0003800000 */
.L_x_52:
        /* <DEDUP_REMOVED lines=12> */
.L_x_55:
[----:B------:R-:W-:Y:S05]  /*33a0*/  BSYNC B1 ;  /* 0x0000000000017941 */ /* 0x000fea0003800000 */
.L_x_54:
        /* <DEDUP_REMOVED lines=12> */
.L_x_57:
[----:B------:R-:W-:Y:S05]  /*3470*/  BSYNC B1 ;  /* 0x0000000000017941 */ /* 0x000fea0003800000 */
.L_x_56:
        /* <DEDUP_REMOVED lines=13> */
.L_x_59:
[----:B------:R-:W-:Y:S05]  /*3550*/  BSYNC B1 ;  /* 0x0000000000017941 */ /* 0x000fea0003800000 */
.L_x_58:
        /* <DEDUP_REMOVED lines=13> */
.L_x_61:
[----:B------:R-:W-:Y:S05]  /*3630*/  BSYNC B1 ;  /* 0x0000000000017941 */ /* 0x000fea0003800000 */
.L_x_60:
        /* <DEDUP_REMOVED lines=12> */
.L_x_63:
[----:B------:R-:W-:Y:S05]  /*3700*/  BSYNC B1 ;  /* 0x0000000000017941 */ /* 0x000fea0003800000 */
.L_x_62:
        /* <DEDUP_REMOVED lines=12> */
.L_x_65:
[----:B------:R-:W-:Y:S05]  /*37d0*/  BSYNC B1 ;  /* 0x0000000000017941 */ /* 0x000fea0003800000 */
.L_x_64:
        /* <DEDUP_REMOVED lines=13> */
.L_x_67:
[----:B------:R-:W-:Y:S05]  /*38b0*/  BSYNC B1 ;  /* 0x0000000000017941 */ /* 0x000fea0003800000 */
.L_x_66:
        /* <DEDUP_REMOVED lines=13> */
.L_x_69:
[----:B------:R-:W-:Y:S05]  /*3990*/  BSYNC B1 ;  /* 0x0000000000017941 */ /* 0x000fea0003800000 */
.L_x_68:
        /* <DEDUP_REMOVED lines=12> */
.L_x_71:
[----:B------:R-:W-:Y:S05]  /*3a60*/  BSYNC B1 ;  /* 0x0000000000017941 */ /* 0x000fea0003800000 */
.L_x_70:
        /* <DEDUP_REMOVED lines=12> */
.L_x_73:
[----:B------:R-:W-:Y:S05]  /*3b30*/  BSYNC B1 ;  /* 0x0000000000017941 */ /* 0x000fea0003800000 */
.L_x_72:
        /* <DEDUP_REMOVED lines=13> */
.L_x_75:
[----:B------:R-:W-:Y:S05]  /*3c10*/  BSYNC B1 ;  /* 0x0000000000017941 */ /* 0x000fea0003800000 */
.L_x_74:
[----:B-----5:R-:W-:Y:S01]  /*3c20*/  LOP3.LUT R27, R27, 0xff, RZ, 0xc0, !PT ;  /* 0x000000ff1b1b7812 */ /* 0x020fe200078ec0ff */
[----:B------:R-:W-:Y:S01]  /*3c30*/  BSSY B1, `(.L_x_76) ;  /* 0x000000c000017945 */ /* 0x000fe20003800000 */
[----:B------:R-:W-:Y:S02]  /*3c40*/  ISETP.GE.AND P1, PT, R26, 0x2a, PT ;  /* 0x0000002a1a00780c */ /* 0x000fe40003f26270 */
[----:B------:R-:W-:Y:S02]  /*3c50*/  F2FP.F16.E4M3.UNPACK_B R27, R27 ;  /* 0x0000001bff1b723e */ /* 0x000fe400020006ff */
[----:B------:R-:W-:Y:S02]  /*3c60*/  ISETP.LT.OR P3, PT, R25, 0x1, !P1 ;  /* 0x000000011900780c */ /* 0x000fe40004f61670 */
[----:B------:R-:W-:Y:S01]  /*3c70*/  PRMT R26, RZ, 0x7610, R26 ;  /* 0x00007610ff1a7816 */ /* 0x000fe2000000001a */
[----:B------:R-:W-:-:S05]  /*3c80*/  HADD2.F32 R28, -RZ, R27.H0_H0 ;  /* 0x2000001bff1c7230 */ /* 0x000fca0000004100 */
[----:B------:R-:W-:-:S04]  /*3c90*/  FMUL R28, R28, R11 ;  /* 0x0000000b1c1c7220 */ /* 0x000fc80000400000 */
[----:B------:R-:W-:-:S05]  /*3ca0*/  FFMA R28, R49, R10, R28 ;  /* 0x0000000a311c7223 */ /* 0x000fca000000001c */
[----:B------:R-:W-:-:S05]  /*3cb0*/  F2FP.SATFINITE.E4M3.F32.PACK_AB_MERGE_C R27, RZ, R28, RZ ;  /* 0x0000001cff1b723e */ /* 0x000fca00048070ff */
[----:B------:R0:W-:Y:S01]  /*3cc0*/  @!P2 STG.E.U8 desc[UR20][R2.64+0x28], R27 ;  /* 0x0000281b0200a986 */ /* 0x0001e2000c101114 */
[----:B------:R-:W-:Y:S05]  /*3cd0*/  @P3 BRA `(.L_x_77) ;  /* 0x0000000000043947 */ /* 0x000fea0003800000 */
[----:B------:R0:W5:Y:S02]  /*3ce0*/  LDG.E.U8 R26, desc[UR20][R12.64+0x29] ;  /* 0x000029140c1a7981 */ /* 0x000164000c1e1100 */
.L_x_77:
[----:B------:R-:W-:Y:S05]  /*3cf0*/  BSYNC B1 ;  /* 0x0000000000017941 */ /* 0x000fea0003800000 */
.L_x_76:
[----:B-----5:R-:W-:Y:S01]  /*3d00*/  LOP3.LUT R26, R26, 0xff, RZ, 0xc0, !PT ;  /* 0x000000ff1a1a7812 */ /* 0x020fe200078ec0ff */
[----:B------:R-:W-:Y:S01]  /*3d10*/  BSSY B1, `(.L_x_78) ;  /* 0x000000b000017945 */ /* 0x000fe20003800000 */
[----:B------:R-:W-:Y:S02]  /*3d20*/  ISETP.LT.OR P0, PT, R25, 0x9, !P0 ;  /* 0x000000091900780c */ /* 0x000fe40004701670 */
[----:B------:R-:W-:Y:S02]  /*3d30*/  F2FP.F16.E4M3.UNPACK_B R26, R26 ;  /* 0x0000001aff1a723e */ /* 0x000fe400020006ff */
[----:B0-2---:R-:W-:-:S03]  /*3d40*/  PRMT R12, RZ, 0x7610, R12 ;  /* 0x00007610ff0c7816 */ /* 0x005fc6000000000c */
[----:B------:R-:W-:-:S05]  /*3d50*/  HADD2.F32 R26, -RZ, R26.H0_H0 ;  /* 0x2000001aff1a7230 */ /* 0x000fca0000004100 */
[----:B------:R-:W-:-:S04]  /*3d60*/  FMUL R13, R26, R11 ;  /* 0x0000000b1a0d7220 */ /* 0x000fc80000400000 */
[----:B------:R-:W-:-:S05]  /*3d70*/  FFMA R13, R48, R10, R13 ;  /* 0x0000000a300d7223 */ /* 0x000fca000000000d */
[----:B------:R-:W-:-:S05]  /*3d80*/  F2FP.SATFINITE.E4M3.F32.PACK_AB_MERGE_C R13, RZ, R13, RZ ;  /* 0x0000000dff0d723e */ /* 0x000fca00048070ff */
[----:B------:R0:W-:Y:S01]  /*3d90*/  @!P3 STG.E.U8 desc[UR20][R2.64+0x29], R13 ;  /* 0x0000290d0200b986 */ /* 0x0001e2000c101114 */
[----:B------:R-:W-:Y:S05]  /*3da0*/  @P0 BRA `(.L_x_79) ;  /* 0x0000000000040947 */ /* 0x000fea0003800000 */
[----:B------:R2:W5:Y:S02]  /*3db0*/  LDG.E.U8 R12, desc[UR20][R20.64+0x28] ;  /* 0x00002814140c7981 */ /* 0x000564000c1e1100 */
.L_x_79:
[----:B------:R-:W-:Y:S05]  /*3dc0*/  BSYNC B1 ;  /* 0x0000000000017941 */ /* 0x000fea0003800000 */
.L_x_78:
[----:B-----5:R-:W-:Y:S01]  /*3dd0*/  LOP3.LUT R12, R12, 0xff, RZ, 0xc0, !PT ;  /* 0x000000ff0c0c7812 */ /* 0x020fe200078ec0ff */
[----:B------:R-:W-:Y:S01]  /*3de0*/  BSSY B1, `(.L_x_80) ;  /* 0x000000b000017945 */ /* 0x000fe20003800000 */
[----:B------:R-:W-:Y:S02]  /*3df0*/  ISETP.LT.OR P1, PT, R25, 0x9, !P1 ;  /* 0x000000091900780c */ /* 0x000fe40004f21670 */
[----:B------:R-:W-:Y:S02]  /*3e00*/  F2FP.F16.E4M3.UNPACK_B R12, R12 ;  /* 0x0000000cff0c723e */ /* 0x000fe400020006ff */
[----:B0-----:R-:W-:-:S03]  /*3e10*/  PRMT R2, RZ, 0x7610, R2 ;  /* 0x00007610ff027816 */ /* 0x001fc60000000002 */
[----:B------:R-:W-:-:S05]  /*3e20*/  HADD2.F32 R12, -RZ, R12.H0_H0 ;  /* 0x2000000cff0c7230 */ /* 0x000fca0000004100 */
[----:B------:R-:W-:-:S04]  /*3e30*/  FMUL R12, R12, R11 ;  /* 0x0000000b0c0c7220 */ /* 0x000fc80000400000 */
[----:B------:R-:W-:-:S05]  /*3e40*/  FFMA R12, R23, R10, R12 ;  /* 0x0000000a170c7223 */ /* 0x000fca000000000c */
[----:B------:R-:W-:-:S05]  /*3e50*/  F2FP.SATFINITE.E4M3.F32.PACK_AB_MERGE_C R3, RZ, R12, RZ ;  /* 0x0000000cff03723e */ /* 0x000fca00048070ff */
[----:B------:R0:W-:Y:S01]  /*3e60*/  @!P0 STG.E.U8 desc[UR20][R6.64+0x28], R3 ;  /* 0x0000280306008986 */ /* 0x0001e2000c101114 */
[----:B------:R-:W-:Y:S05]  /*3e70*/  @P1 BRA `(.L_x_81) ;  /* 0x0000000000041947 */ /* 0x000fea0003800000 */
[----:B------:R0:W5:Y:S02]  /*3e80*/  LDG.E.U8 R2, desc[UR20][R20.64+0x29] ;  /* 0x0000291414027981 */ /* 0x000164000c1e1100 */
.L_x_81:
[----:B------:R-:W-:Y:S05]  /*3e90*/  BSYNC B1 ;  /* 0x0000000000017941 */ /* 0x000fea0003800000 */
.L_x_80:
[----:B------:R-:W-:Y:S05]  /*3ea0*/  @P1 BRA `(.L_x_82) ;  /* 0x0000000400d01947 */ /* 0x000fea0003800000 */
[----:B-----5:R-:W-:-:S04]  /*3eb0*/  LOP3.LUT R2, R2, 0xff, RZ, 0xc0, !PT ;  /* 0x000000ff02027812 */ /* 0x020fc800078ec0ff */
[----:B------:R-:W-:-:S05]  /*3ec0*/  F2FP.F16.E4M3.UNPACK_B R2, R2 ;  /* 0x00000002ff02723e */ /* 0x000fca00020006ff */
[----:B------:R-:W-:-:S05]  /*3ed0*/  HADD2.F32 R2, -RZ, R2.H0_H0 ;  /* 0x20000002ff027230 */ /* 0x000fca0000004100 */
[----:B0-----:R-:W-:-:S04]  /*3ee0*/  FMUL R3, R2, R11 ;  /* 0x0000000b02037220 */ /* 0x001fc80000400000 */
[----:B------:R-:W-:-:S05]  /*3ef0*/  FFMA R3, R22, R10, R3 ;  /* 0x0000000a16037223 */ /* 0x000fca0000000003 */
[----:B------:R-:W-:-:S05]  /*3f00*/  F2FP.SATFINITE.E4M3.F32.PACK_AB_MERGE_C R3, RZ, R3, RZ ;  /* 0x00000003ff03723e */ /* 0x000fca00048070ff */
[----:B------:R0:W-:Y:S01]  /*3f10*/  STG.E.U8 desc[UR20][R6.64+0x29], R3 ;  /* 0x0000290306007986 */ /* 0x0001e2000c101114 */
[----:B------:R-:W-:Y:S05]  /*3f20*/  BRA `(.L_x_82) ;  /* 0x0000000400b07947 */ /* 0x000fea0003800000 */
.L_x_33:
[C---:B------:R-:W-:Y:S01]  /*3f30*/  ISETP.GE.AND P0, PT, R26.reuse, 0x1, PT ;  /* 0x000000011a00780c */ /* 0x040fe20003f06270 */
[-C--:B--2---:R-:W-:Y:S01]  /*3f40*/  FMUL R71, R71, R10.reuse ;  /* 0x0000000a47477220 */ /* 0x084fe20000400000 */
[----:B------:R-:W-:Y:S01]  /*3f50*/  ISETP.GE.AND P2, PT, R26, 0x2, PT ;  /* 0x000000021a00780c */ /* 0x000fe20003f46270 */
[-C--:B------:R-:W-:Y:S01]  /*3f60*/  FMUL R68, R68, R10.reuse ;  /* 0x0000000a44447220 */ /* 0x080fe20000400000 */
[----:B------:R-:W-:Y:S01]  /*3f70*/  ISETP.LT.OR P3, PT, R25, 0x1, !P0 ;  /* 0x000000011900780c */ /* 0x000fe20004761670 */
[-C--:B------:R-:W-:Y:S01]  /*3f80*/  FMUL R69, R69, R10.reuse ;  /* 0x0000000a45457220 */ /* 0x080fe20000400000 */
[----:B------:R-:W-:Y:S01]  /*3f90*/  ISETP.LT.OR P5, PT, R25, 0x1, !P2 ;  /* 0x000000011900780c */ /* 0x000fe200057a1670 */
[-C--:B------:R-:W-:Y:S01]  /*3fa0*/  FMUL R66, R66, R10.reuse ;  /* 0x0000000a42427220 */ /* 0x080fe20000400000 */
[----:B------:R-:W-:Y:S01]  /*3fb0*/  F2FP.SATFINITE.E4M3.F32.PACK_AB_MERGE_C R71, RZ, R71, RZ ;  /* 0x00000047ff47723e */ /* 0x000fe200048070ff */
[----:B------:R-:W-:Y:S01]  /*3fc0*/  FMUL R67, R67, R10 ;  /* 0x0000000a43437220 */ /* 0x000fe20000400000 */
[----:B------:R-:W-:Y:S01]  /*3fd0*/  F2FP.SATFINITE.E4M3.F32.PACK_AB_MERGE_C R13, RZ, R68, RZ ;  /* 0x00000044ff0d723e */ /* 0x000fe200048070ff */
[-C--:B------:R-:W-:Y:S01]  /*3fe0*/  FMUL R64, R64, R10.reuse ;  /* 0x0000000a40407220 */ /* 0x080fe20000400000 */
[----:B------:R-:W-:Y:S01]  /*3ff0*/  ISETP.GE.AND P1, PT, R26, 0x9, PT ;  /* 0x000000091a00780c */ /* 0x000fe20003f26270 */
[-C--:B------:R-:W-:Y:S01]  /*4000*/  FMUL R62, R62, R10.reuse ;  /* 0x0000000a3e3e7220 */ /* 0x080fe20000400000 */
[----:B------:R-:W-:Y:S01]  /*4010*/  ISETP.LT.OR P0, PT, R25, 0x9, !P0 ;  /* 0x000000091900780c */ /* 0x000fe20004701670 */
[-C--:B------:R-:W-:Y:S01]  /*4020*/  FMUL R65, R65, R10.reuse ;  /* 0x0000000a41417220 */ /* 0x080fe20000400000 */
[----:B------:R-:W-:Y:S01]  /*4030*/  ISETP.LT.OR P2, PT, R25, 0x9, !P2 ;  /* 0x000000091900780c */ /* 0x000fe20005741670 */
[----:B------:R-:W-:Y:S01]  /*4040*/  @!P3 STG.E.U8 desc[UR20][R2.64], R71 ;  /* 0x000000470200b986 */ /* 0x000fe2000c101114 */
[----:B------:R-:W-:Y:S01]  /*4050*/  ISETP.GE.AND P3, PT, R26, 0xa, PT ;  /* 0x0000000a1a00780c */ /* 0x000fe20003f66270 */
[-C--:B------:R-:W-:Y:S01]  /*4060*/  FMUL R63, R63, R10.reuse ;  /* 0x0000000a3f3f7220 */ /* 0x080fe20000400000 */
[C---:B------:R-:W-:Y:S01]  /*4070*/  ISETP.LT.OR P6, PT, R25.reuse, 0x1, !P1 ;  /* 0x000000011900780c */ /* 0x040fe20004fc1670 */
[----:B------:R0:W-:Y:S01]  /*4080*/  @!P5 STG.E.U8 desc[UR20][R2.64+0x1], R13 ;  /* 0x0000010d0200d986 */ /* 0x0001e2000c101114 */
[----:B------:R-:W-:Y:S01]  /*4090*/  ISETP.LT.OR P5, PT, R25, 0x1, !P3 ;  /* 0x000000011900780c */ /* 0x000fe20005fa1670 */
[-C--:B------:R-:W-:Y:S01]  /*40a0*/  FMUL R60, R60, R10.reuse ;  /* 0x0000000a3c3c7220 */ /* 0x080fe20000400000 */
[----:B------:R-:W-:Y:S01]  /*40b0*/  F2FP.SATFINITE.E4M3.F32.PACK_AB_MERGE_C R69, RZ, R69, RZ ;  /* 0x00000045ff45723e */ /* 0x000fe200048070ff */
[----:B------:R-:W-:Y:S01]  /*40c0*/  FMUL R61, R61, R10 ;  /* 0x0000000a3d3d7220 */ /* 0x000fe20000400000 */
[----:B------:R-:W-:Y:S01]  /*40d0*/  F2FP.SATFINITE.E4M3.F32.PACK_AB_MERGE_C R21, RZ, R66, RZ ;  /* 0x00000042ff15723e */ /* 0x000fe200048070ff */
[-C--:B------:R-:W-:Y:S01]  /*40e0*/  FMUL R58, R58, R10.reuse ;  /* 0x0000000a3a3a7220 */ /* 0x080fe20000400000 */
[----:B------:R-:W-:Y:S01]  /*40f0*/  F2FP.SATFINITE.E4M3.F32.PACK_AB_MERGE_C R67, RZ, R67, RZ ;  /* 0x00000043ff43723e */ /* 0x000fe200048070ff */
[----:B------:R-:W-:Y:S01]  /*4100*/  @!P0 STG.E.U8 desc[UR20][R6.64], R69 ;  /* 0x0000004506008986 */ /* 0x000fe2000c101114 */
[----:B------:R-:W-:Y:S01]  /*4110*/  ISETP.LT.OR P3, PT, R25, 0x9, !P3 ;  /* 0x000000091900780c */ /* 0x000fe20005f61670 */
[----:B------:R-:W-:Y:S01]  /*4120*/  FMUL R57, R57, R10 ;  /* 0x0000000a39397220 */ /* 0x000fe20000400000 */
[----:B------:R-:W-:Y:S01]  /*4130*/  ISETP.LT.OR P1, PT, R25, 0x9, !P1 ;  /* 0x000000091900780c */ /* 0x000fe20004f21670 */
[----:B------:R1:W-:Y:S01]  /*4140*/  @!P2 STG.E.U8 desc[UR20][R6.64+0x1], R21 ;  /* 0x000001150600a986 */ /* 0x0003e2000c101114 */
[----:B0-----:R-:W-:Y:S01]  /*4150*/  F2FP.SATFINITE.E4M3.F32.PACK_AB_MERGE_C R13, RZ, R64, RZ ;  /* 0x00000040ff0d723e */ /* 0x001fe200048070ff */
[-C--:B------:R-:W-:Y:S01]  /*4160*/  FMUL R56, R56, R10.reuse ;  /* 0x0000000a38387220 */ /* 0x080fe20000400000 */
[C---:B------:R-:W-:Y:S01]  /*4170*/  ISETP.GE.AND P2, PT, R26.reuse, 0x11, PT ;  /* 0x000000111a00780c */ /* 0x040fe20003f46270 */
        /* <DEDUP_REMOVED lines=9> */
[----:B-1----:R-:W-:Y:S01]  /*4210*/  F2FP.SATFINITE.E4M3.F32.PACK_AB_MERGE_C R21, RZ, R62, RZ ;  /* 0x0000003eff15723e */ /* 0x002fe200048070ff */
[----:B------:R-:W-:Y:S01]  /*4220*/  FMUL R52, R52, R10 ;  /* 0x0000000a34347220 */ /* 0x000fe20000400000 */
[----:B------:R-:W-:Y:S01]  /*4230*/  F2FP.SATFINITE.E4M3.F32.PACK_AB_MERGE_C R63, RZ, R63, RZ ;  /* 0x0000003fff3f723e */ /* 0x000fe200048070ff */
[----:B------:R-:W-:Y:S01]  /*4240*/  @!P1 STG.E.U8 desc[UR20][R6.64+0x8], R65 ;  /* 0x0000084106009986 */ /* 0x000fe2000c101114 */
[----:B------:R-:W-:Y:S01]  /*4250*/  F2FP.SATFINITE.E4M3.F32.PACK_AB_MERGE_C R27, RZ, R60, RZ ;  /* 0x0000003cff1b723e */ /* 0x000fe200048070ff */
[-C--:B------:R-:W-:Y:S01]  /*4260*/  FMUL R51, R51, R10.reuse ;  /* 0x0000000a33337220 */ /* 0x080fe20000400000 */
[C---:B------:R-:W-:Y:S01]  /*4270*/  ISETP.LT.OR P2, PT, R25.reuse, 0x9, !P2 ;  /* 0x000000091900780c */ /* 0x040fe20005741670 */
[----:B------:R1:W-:Y:S01]  /*4280*/  @!P3 STG.E.U8 desc[UR20][R6.64+0x9], R21 ;  /* 0x000009150600b986 */ /* 0x0003e2000c101114 */
[----:B------:R-:W-:Y:S01]  /*4290*/  ISETP.LT.OR P3, PT, R25, 0x9, !P0 ;  /* 0x000000091900780c */ /* 0x000fe20004761670 */
[-C--:B------:R-:W-:Y:S01]  /*42a0*/  FMUL R50, R50, R10.reuse ;  /* 0x0000000a32327220 */ /* 0x080fe20000400000 */
[C---:B------:R-:W-:Y:S01]  /*42b0*/  ISETP.GE.AND P1, PT, R26.reuse, 0x19, PT ;  /* 0x000000191a00780c */ /* 0x040fe20003f26270 */
[----:B------:R-:W-:Y:S01]  /*42c0*/  @!P6 STG.E.U8 desc[UR20][R2.64+0x10], R63 ;  /* 0x0000103f0200e986 */ /* 0x000fe2000c101114 */
[----:B------:R-:W-:Y:S01]  /*42d0*/  ISETP.GE.AND P0, PT, R26, 0x1a, PT ;  /* 0x0000001a1a00780c */ /* 0x000fe20003f06270 */
[-C--:B------:R-:W-:Y:S01]  /*42e0*/  FMUL R49, R49, R10.reuse ;  /* 0x0000000a31317220 */ /* 0x080fe20000400000 */
[C---:B------:R-:W-:Y:S01]  /*42f0*/  ISETP.LT.OR P6, PT, R25.reuse, 0x1, !P1 ;  /* 0x000000011900780c */ /* 0x040fe20004fc1670 */
[----:B------:R-:W-:Y:S01]  /*4300*/  @!P5 STG.E.U8 desc[UR20][R2.64+0x11], R27 ;  /* 0x0000111b0200d986 */ /* 0x000fe2000c101114 */
[----:B------:R-:W-:Y:S01]  /*4310*/  ISETP.LT.OR P5, PT, R25, 0x1, !P0 ;  /* 0x000000011900780c */ /* 0x000fe200047a1670 */
[-C--:B------:R-:W-:Y:S01]  /*4320*/  FMUL R48, R48, R10.reuse ;  /* 0x0000000a30307220 */ /* 0x080fe20000400000 */
[----:B------:R-:W-:Y:S01]  /*4330*/  F2FP.SATFINITE.E4M3.F32.PACK_AB_MERGE_C R61, RZ, R61, RZ ;  /* 0x0000003dff3d723e */ /* 0x000fe200048070ff */
[----:B------:R-:W-:Y:S01]  /*4340*/  FMUL R23, R23, R10 ;  /* 0x0000000a17177220 */ /* 0x000fe20000400000 */
[----:B0-----:R-:W-:Y:S01]  /*4350*/  F2FP.SATFINITE.E4M3.F32.PACK_AB_MERGE_C R13, RZ, R58, RZ ;  /* 0x0000003aff0d723e */ /* 0x001fe200048070ff */
[----:B------:R-:W-:Y:S01]  /*4360*/  FMUL R22, R22, R10 ;  /* 0x0000000a16167220 */ /* 0x000fe20000400000 */
[----:B------:R-:W-:Y:S01]  /*4370*/  F2FP.SATFINITE.E4M3.F32.PACK_AB_MERGE_C R57, RZ, R57, RZ ;  /* 0x00000039ff39723e */ /* 0x000fe200048070ff */
[----:B------:R-:W-:Y:S01]  /*4380*/  @!P2 STG.E.U8 desc[UR20][R6.64+0x10], R61 ;  /* 0x0000103d0600a986 */ /* 0x000fe2000c101114 */
[----:B-1----:R-:W-:-:S02]  /*4390*/  F2FP.SATFINITE.E4M3.F32.PACK_AB_MERGE_C R21, RZ, R56, RZ ;  /* 0x00000038ff15723e */ /* 0x002fc400048070ff */
[C---:B------:R-:W-:Y:S01]  /*43a0*/  ISETP.LT.OR P1, PT, R25.reuse, 0x9, !P1 ;  /* 0x000000091900780c */ /* 0x040fe20004f21670 */
[----:B------:R0:W-:Y:S01]  /*43b0*/  @!P3 STG.E.U8 desc[UR20][R6.64+0x11], R13 ;  /* 0x0000110d0600b986 */ /* 0x0001e2000c101114 */
[C---:B------:R-:W-:Y:S02]  /*43c0*/  ISETP.LT.OR P2, PT, R25.reuse, 0x9, !P0 ;  /* 0x000000091900780c */ /* 0x040fe40004741670 */
[C---:B------:R-:W-:Y:S01]  /*43d0*/  ISETP.GE.AND P3, PT, R26.reuse, 0x21, PT ;  /* 0x000000211a00780c */ /* 0x040fe20003f66270 */
[----:B------:R-:W-:Y:S01]  /*43e0*/  @!P6 STG.E.U8 desc[UR20][R2.64+0x18], R57 ;  /* 0x000018390200e986 */ /* 0x000fe2000c101114 */
[----:B------:R-:W-:Y:S02]  /*43f0*/  ISETP.GE.AND P0, PT, R26, 0x22, PT ;  /* 0x000000221a00780c */ /* 0x000fe40003f06270 */
[----:B------:R-:W-:Y:S01]  /*4400*/  F2FP.SATFINITE.E4M3.F32.PACK_AB_MERGE_C R55, RZ, R55, RZ ;  /* 0x00000037ff37723e */ /* 0x000fe200048070ff */
[----:B------:R1:W-:Y:S01]  /*4410*/  @!P5 STG.E.U8 desc[UR20][R2.64+0x19], R21 ;  /* 0x000019150200d986 */ /* 0x0003e2000c101114 */
[----:B------:R-:W-:-:S02]  /*4420*/  ISETP.LT.OR P5, PT, R25, 0x1, !P3 ;  /* 0x000000011900780c */ /* 0x000fc40005fa1670 */
[C---:B------:R-:W-:Y:S01]  /*4430*/  ISETP.LT.OR P6, PT, R25.reuse, 0x1, !P0 ;  /* 0x000000011900780c */ /* 0x040fe200047c1670 */
[----:B------:R-:W-:Y:S01]  /*4440*/  @!P1 STG.E.U8 desc[UR20][R6.64+0x18], R55 ;  /* 0x0000183706009986 */ /* 0x000fe2000c101114 */
[----:B0-----:R-:W-:Y:S02]  /*4450*/  F2FP.SATFINITE.E4M3.F32.PACK_AB_MERGE_C R13, RZ, R54, RZ ;  /* 0x00000036ff0d723e */ /* 0x001fe400048070ff */
[----:B------:R-:W-:Y:S02]  /*4460*/  F2FP.SATFINITE.E4M3.F32.PACK_AB_MERGE_C R53, RZ, R53, RZ ;  /* 0x00000035ff35723e */ /* 0x000fe400048070ff */
[----:B------:R-:W-:Y:S01]  /*4470*/  ISETP.LT.OR P1, PT, R25, 0x9, !P3 ;  /* 0x000000091900780c */ /* 0x000fe20005f21670 */
[----:B------:R0:W-:Y:S01]  /*4480*/  @!P2 STG.E.U8 desc[UR20][R6.64+0x19], R13 ;  /* 0x0000190d0600a986 */ /* 0x0001e2000c101114 */
[C---:B------:R-:W-:Y:S02]  /*4490*/  ISETP.GE.AND P3, PT, R26.reuse, 0x29, PT ;  /* 0x000000291a00780c */ /* 0x040fe40003f66270 */
[----:B-1----:R-:W-:Y:S01]  /*44a0*/  F2FP.SATFINITE.E4M3.F32.PACK_AB_MERGE_C R21, RZ, R52, RZ ;  /* 0x00000034ff15723e */ /* 0x002fe200048070ff */
[----:B------:R-:W-:Y:S01]  /*44b0*/  @!P5 STG.E.U8 desc[UR20][R2.64+0x20], R53 ;  /* 0x000020350200d986 */ /* 0x000fe2000c101114 */
[----:B------:R-:W-:-:S02]  /*44c0*/  ISETP.GE.AND P2, PT, R26, 0x2a, PT ;  /* 0x0000002a1a00780c */ /* 0x000fc40003f46270 */
[C---:B------:R-:W-:Y:S01]  /*44d0*/  ISETP.LT.OR P0, PT, R25.reuse, 0x9, !P0 ;  /* 0x000000091900780c */ /* 0x040fe20004701670 */
[----:B------:R1:W-:Y:S01]  /*44e0*/  @!P6 STG.E.U8 desc[UR20][R2.64+0x21], R21 ;  /* 0x000021150200e986 */ /* 0x0003e2000c101114 */
[C---:B------:R-:W-:Y:S02]  /*44f0*/  ISETP.LT.OR P5, PT, R25.reuse, 0x1, !P3 ;  /* 0x000000011900780c */ /* 0x040fe40005fa1670 */
[C---:B------:R-:W-:Y:S02]  /*4500*/  ISETP.LT.OR P6, PT, R25.reuse, 0x1, !P2 ;  /* 0x000000011900780c */ /* 0x040fe400057c1670 */
[C---:B------:R-:W-:Y:S02]  /*4510*/  ISETP.LT.OR P3, PT, R25.reuse, 0x9, !P3 ;  /* 0x000000091900780c */ /* 0x040fe40005f61670 */
[----:B------:R-:W-:Y:S02]  /*4520*/  ISETP.LT.OR P2, PT, R25, 0x9, !P2 ;  /* 0x000000091900780c */ /* 0x000fe40005741670 */
[----:B------:R-:W-:-:S02]  /*4530*/  F2FP.SATFINITE.E4M3.F32.PACK_AB_MERGE_C R51, RZ, R51, RZ ;  /* 0x00000033ff33723e */ /* 0x000fc400048070ff */
[----:B0-----:R-:W-:Y:S02]  /*4540*/  F2FP.SATFINITE.E4M3.F32.PACK_AB_MERGE_C R13, RZ, R50, RZ ;  /* 0x00000032ff0d723e */ /* 0x001fe400048070ff */
[----:B------:R-:W-:Y:S01]  /*4550*/  F2FP.SATFINITE.E4M3.F32.PACK_AB_MERGE_C R49, RZ, R49, RZ ;  /* 0x00000031ff31723e */ /* 0x000fe200048070ff */
[----:B------:R0:W-:Y:S01]  /*4560*/  @!P1 STG.E.U8 desc[UR20][R6.64+0x20], R51 ;  /* 0x0000203306009986 */ /* 0x0001e2000c101114 */
[----:B-1----:R-:W-:Y:S02]  /*4570*/  F2FP.SATFINITE.E4M3.F32.PACK_AB_MERGE_C R21, RZ, R48, RZ ;  /* 0x00000030ff15723e */ /* 0x002fe400048070ff */
[----:B------:R-:W-:Y:S01]  /*4580*/  F2FP.SATFINITE.E4M3.F32.PACK_AB_MERGE_C R23, RZ, R23, RZ ;  /* 0x00000017ff17723e */ /* 0x000fe200048070ff */
[----:B------:R0:W-:Y:S01]  /*4590*/  @!P0 STG.E.U8 desc[UR20][R6.64+0x21], R13 ;  /* 0x0000210d06008986 */ /* 0x0001e2000c101114 */
[----:B------:R-:W-:-:S03]  /*45a0*/  F2FP.SATFINITE.E4M3.F32.PACK_AB_MERGE_C R25, RZ, R22, RZ ;  /* 0x00000016ff19723e */ /* 0x000fc600048070ff */
[----:B------:R0:W-:Y:S04]  /*45b0*/  @!P5 STG.E.U8 desc[UR20][R2.64+0x28], R49 ;  /* 0x000028310200d986 */ /* 0x0001e8000c101114 */
[----:B------:R0:W-:Y:S04]  /*45c0*/  @!P6 STG.E.U8 desc[UR20][R2.64+0x29], R21 ;  /* 0x000029150200e986 */ /* 0x0001e8000c101114 */
[----:B------:R0:W-:Y:S04]  /*45d0*/  @!P3 STG.E.U8 desc[UR20][R6.64+0x28], R23 ;  /* 0x000028170600b986 */ /* 0x0001e8000c101114 */
[----:B------:R0:W-:Y:S02]  /*45e0*/  @!P2 STG.E.U8 desc[UR20][R6.64+0x29], R25 ;  /* 0x000029190600a986 */ /* 0x0001e4000c101114 */
.L_x_82:
[----:B------:R-:W-:Y:S05]  /*45f0*/  BSYNC B0 ;  /* 0x0000000000007941 */ /* 0x000fea0003800000 */
.L_x_32:
[----:B------:R-:W-:Y:S01]  /*4600*/  IADD3 R8, P0, R8, UR14, RZ ;  /* 0x0000000e08087c10 */ /* 0x000fe2000ff1e0ff */
[----:B------:R-:W-:Y:S01]  /*4610*/  ULDC.64 UR6, c[0x0][0x650] ;  /* 0x0001940000067ab9 */ /* 0x000fe20000000a00 */
[----:B0----5:R-:W-:Y:S01]  /*4620*/  PRMT R2, RZ, 0x7610, R2 ;  /* 0x00007610ff027816 */ /* 0x021fe20000000002 */
[----:B------:R-:W-:Y:S01]  /*4630*/  IMAD.MOV.U32 R13, RZ, RZ, -0x1 ;  /* 0xffffffffff0d7424 */ /* 0x000fe200078e00ff */
[----:B------:R-:W-:Y:S01]  /*4640*/  IADD3.X R9, R9, UR13, RZ, P0, !PT ;  /* 0x0000000d09097c10 */ /* 0x000fe200087fe4ff */
[----:B------:R-:W-:Y:S01]  /*4650*/  IMAD.MOV.U32 R59, RZ, RZ, -0x1 ;  /* 0xffffffffff3b7424 */ /* 0x000fe200078e00ff */
[----:B------:R-:W-:-:S04]  /*4660*/  ISETP.GE.U32.AND P0, PT, R8, UR6, PT ;  /* 0x0000000608007c0c */ /* 0x000fc8000bf06070 */
[----:B------:R-:W-:-:S13]  /*4670*/  ISETP.GE.U32.AND.EX P0, PT, R9, UR7, PT, P0 ;  /* 0x0000000709007c0c */ /* 0x000fda000bf06100 */
[----:B------:R-:W-:Y:S05]  /*4680*/  @P0 BRA `(.L_x_83) ;  /* 0x00000004004c0947 */ /* 0x000fea0003800000 */
[----:B--234-:R-:W0:Y:S01]  /*4690*/  LDC.64 R20, c[0x0][0x628] ;  /* 0x00018a00ff147b82 */ /* 0x01ce220000000a00 */
[----:B------:R-:W2:Y:S01]  /*46a0*/  S2R R26, SR_CTAID.X ;  /* 0x00000000001a7919 */ /* 0x000ea20000002500 */
[----:B------:R-:W-:Y:S02]  /*46b0*/  IMAD.MOV.U32 R12, RZ, RZ, R8 ;  /* 0x000000ffff0c7224 */ /* 0x000fe400078e0008 */
[----:B------:R-:W-:Y:S01]  /*46c0*/  IMAD.MOV.U32 R13, RZ, RZ, R9 ;  /* 0x000000ffff0d7224 */ /* 0x000fe200078e0009 */
[----:B------:R-:W3:Y:S03]  /*46d0*/  S2R R27, SR_CTAID.Y ;  /* 0x00000000001b7919 */ /* 0x000ee60000002600 */
[----:B------:R-:W4:Y:S08]  /*46e0*/  LDC R22, c[0x0][0x630] ;  /* 0x00018c00ff167b82 */ /* 0x000f300000000800 */
[----:B------:R-:W1:Y:S01]  /*46f0*/  LDC.64 R24, c[0x0][0x620] ;  /* 0x00018800ff187b82 */ /* 0x000e620000000a00 */
[----:B0-----:R-:W-:-:S04]  /*4700*/  ISETP.NE.U32.AND P0, PT, R20, RZ, PT ;  /* 0x000000ff1400720c */ /* 0x001fc80003f05070 */
[----:B------:R-:W-:-:S13]  /*4710*/  ISETP.NE.AND.EX P0, PT, R21, RZ, PT, P0 ;  /* 0x000000ff1500720c */ /* 0x000fda0003f05300 */
[----:B-1234-:R-:W-:Y:S05]  /*4720*/  @!P0 BRA `(.L_x_84) ;  /* 0x0000000000288947 */ /* 0x01efea0003800000 */
        /* <DEDUP_REMOVED lines=10> */
.L_x_84:
[-CC-:B------:R-:W-:Y:S01]  /*47d0*/  SHF.R.U64 R59, R12, R22.reuse, R13.reuse ;  /* 0x000000160c3b7219 */ /* 0x180fe2000000120d */
[----:B------:R-:W0:Y:S01]  /*47e0*/  LDC.64 R30, c[0x0][0x640] ;  /* 0x00019000ff1e7b82 */ /* 0x000e220000000a00 */
[----:B------:R-:W-:Y:S01]  /*47f0*/  SHF.R.U32.HI R2, RZ, R22, R13 ;  /* 0x00000016ff027219 */ /* 0x000fe2000001160d */
[----:B------:R-:W-:Y:S01]  /*4800*/  ULDC UR6, c[0x0][0x150] ;  /* 0x0000540000067ab9 */ /* 0x000fe20000000800 */
[----:B------:R-:W-:Y:S02]  /*4810*/  IADD3 R7, P0, RZ, -R59, RZ ;  /* 0x8000003bff077210 */ /* 0x000fe40007f1e0ff */
[----:B------:R-:W-:-:S03]  /*4820*/  I2FP.F32.U32 R13, R26 ;  /* 0x0000001a000d7245 */ /* 0x000fc60000201000 */
[----:B------:R-:W1:Y:S01]  /*4830*/  LDC R12, c[0x0][0x618] ;  /* 0x00018600ff0c7b82 */ /* 0x000e620000000800 */
[----:B------:R-:W-:Y:S02]  /*4840*/  IMAD.X R3, RZ, RZ, ~R2, P0 ;  /* 0x000000ffff037224 */ /* 0x000fe400000e0e02 */
[----:B------:R-:W-:Y:S01]  /*4850*/  FMUL R13, R13, UR6 ;  /* 0x000000060d0d7c20 */ /* 0x000fe20008400000 */
[----:B------:R-:W-:Y:S01]  /*4860*/  ULDC UR6, c[0x0][0x154] ;  /* 0x0000550000067ab9 */ /* 0x000fe20000000800 */
[-C--:B------:R-:W-:Y:S02]  /*4870*/  IMAD R6, R3, R24.reuse, RZ ;  /* 0x0000001803067224 */ /* 0x080fe400078e02ff */
[C---:B------:R-:W-:Y:S01]  /*4880*/  IMAD.WIDE.U32 R2, R7.reuse, R24, R8 ;  /* 0x0000001807027225 */ /* 0x040fe200078e0008 */
[----:B------:R-:W2:Y:S01]  /*4890*/  LDC R22, c[0x0][0x608] ;  /* 0x00018200ff167b82 */ /* 0x000ea20000000800 */
[----:B------:R-:W3:Y:S02]  /*48a0*/  F2I.U32.TRUNC.NTZ R13, R13 ;  /* 0x0000000d000d7305 */ /* 0x000ee4000020f000 */
[----:B------:R-:W-:Y:S01]  /*48b0*/  IMAD R7, R7, R25, R6 ;  /* 0x0000001907077224 */ /* 0x000fe200078e0206 */
[----:B------:R-:W-:-:S03]  /*48c0*/  I2FP.F32.U32 R6, R27 ;  /* 0x0000001b00067245 */ /* 0x000fc60000201000 */
[----:B------:R-:W-:Y:S01]  /*48d0*/  IMAD.IADD R3, R3, 0x1, R7 ;  /* 0x0000000103037824 */ /* 0x000fe200078e0207 */
[----:B------:R-:W4:Y:S01]  /*48e0*/  LDC R29, c[0x0][0x658] ;  /* 0x00019600ff1d7b82 */ /* 0x000f220000000800 */
[----:B0-----:R-:W-:Y:S01]  /*48f0*/  ISETP.NE.U32.AND P0, PT, R30, RZ, PT ;  /* 0x000000ff1e00720c */ /* 0x001fe20003f05070 */
[----:B------:R-:W-:-:S03]  /*4900*/  FMUL R6, R6, UR6 ;  /* 0x0000000606067c20 */ /* 0x000fc60008400000 */
[----:B------:R-:W-:-:S03]  /*4910*/  ISETP.NE.AND.EX P0, PT, R31, RZ, PT, P0 ;  /* 0x000000ff1f00720c */ /* 0x000fc60003f05300 */
[----:B------:R-:W0:Y:S01]  /*4920*/  LDC R21, c[0x0][0x144] ;  /* 0x00005100ff157b82 */ /* 0x000e220000000800 */
[-C--:B-1----:R-:W-:Y:S01]  /*4930*/  SHF.R.U64 R20, R2, R12.reuse, R3 ;  /* 0x0000000c02147219 */ /* 0x082fe20000001203 */
[----:B---3--:R-:W-:Y:S01]  /*4940*/  IMAD.MOV R13, RZ, RZ, -R13 ;  /* 0x000000ffff0d7224 */ /* 0x008fe200078e0a0d */
[----:B------:R-:W-:-:S05]  /*4950*/  SHF.R.U32.HI R3, RZ, R12, R3 ;  /* 0x0000000cff037219 */ /* 0x000fca0000011603 */
[----:B------:R-:W1:Y:S01]  /*4960*/  LDC R24, c[0x0][0x148] ;  /* 0x00005200ff187b82 */ /* 0x000e620000000800 */
[-CC-:B--2---:R-:W-:Y:S02]  /*4970*/  SHF.R.U64 R23, R20, R22.reuse, R3.reuse ;  /* 0x0000001614177219 */ /* 0x184fe40000001203 */
[----:B------:R-:W-:Y:S02]  /*4980*/  SHF.R.U32.HI R2, RZ, R22, R3 ;  /* 0x00000016ff027219 */ /* 0x000fe40000011603 */
[----:B------:R2:W3:Y:S03]  /*4990*/  F2I.U32.TRUNC.NTZ R22, R6 ;  /* 0x0000000600167305 */ /* 0x0004e6000020f000 */
[----:B------:R-:W1:Y:S01]  /*49a0*/  LDC R28, c[0x0][0x600] ;  /* 0x00018000ff1c7b82 */ /* 0x000e620000000800 */
[-CC-:B----4-:R-:W-:Y:S02]  /*49b0*/  SHF.R.U64 R25, R23, R29.reuse, R2.reuse ;  /* 0x0000001d17197219 */ /* 0x190fe40000001202 */
[----:B------:R-:W-:-:S03]  /*49c0*/  SHF.R.U32.HI R3, RZ, R29, R2 ;  /* 0x0000001dff037219 */ /* 0x000fc60000011602 */
[----:B------:R-:W-:Y:S02]  /*49d0*/  IMAD.MOV.U32 R2, RZ, RZ, R25 ;  /* 0x000000ffff027224 */ /* 0x000fe400078e0019 */
[----:B------:R-:W4:Y:S01]  /*49e0*/  LDC R32, c[0x0][0x648] ;  /* 0x00019200ff207b82 */ /* 0x000f220000000800 */
[----:B0-----:R-:W-:-:S07]  /*49f0*/  IMAD R29, R21, R13, R26 ;  /* 0x0000000d151d7224 */ /* 0x001fce00078e021a */
[----:B------:R-:W0:Y:S08]  /*4a00*/  LDC R33, c[0x0][0x638] ;  /* 0x00018e00ff217b82 */ /* 0x000e300000000800 */
[----:B------:R-:W0:Y:S01]  /*4a10*/  LDC R34, c[0x0][0x610] ;  /* 0x00018400ff227b82 */ /* 0x000e220000000800 */
[----:B-123--:R-:W-:Y:S05]  /*4a20*/  @!P0 BRA `(.L_x_85) ;  /* 0x0000000000288947 */ /* 0x00efea0003800000 */
        /* <DEDUP_REMOVED lines=10> */
.L_x_85:
[----:B----4-:R-:W-:Y:S01]  /*4ad0*/  SHF.R.U64 R3, R2, R32, R3 ;  /* 0x0000002002037219 */ /* 0x010fe20000001203 */
[----:B------:R-:W-:Y:S01]  /*4ae0*/  IMAD.MOV R22, RZ, RZ, -R22 ;  /* 0x000000ffff167224 */ /* 0x000fe200078e0a16 */
[----:B------:R-:W-:Y:S01]  /*4af0*/  LOP3.LUT R2, R23, R18, RZ, 0xc0, !PT ;  /* 0x0000001217027212 */ /* 0x000fe200078ec0ff */
[----:B------:R-:W-:Y:S02]  /*4b00*/  VIADD R7, R28, 0xffffffff ;  /* 0xffffffff1c077836 */ /* 0x000fe40000000000 */
[----:B------:R-:W-:Y:S02]  /*4b10*/  IMAD.MOV R6, RZ, RZ, -R3 ;  /* 0x000000ffff067224 */ /* 0x000fe400078e0a03 */
[----:B------:R-:W-:Y:S02]  /*4b20*/  @P4 IMAD R29, R24, R22, R27 ;  /* 0x00000016181d4224 */ /* 0x000fe400078e021b */
[----:B------:R-:W-:Y:S01]  /*4b30*/  IMAD R24, R15, R3, R2 ;  /* 0x000000030f187224 */ /* 0x000fe200078e0202 */
[----:B------:R-:W-:Y:S01]  /*4b40*/  LOP3.LUT R3, R20, R7, RZ, 0xc0, !PT ;  /* 0x0000000714037212 */ /* 0x000fe200078ec0ff */
[----:B0-----:R-:W-:-:S02]  /*4b50*/  IMAD R2, R6, R33, R25 ;  /* 0x0000002106027224 */ /* 0x001fc400078e0219 */
[----:B------:R-:W-:Y:S02]  /*4b60*/  IMAD R24, R24, R34, R29 ;  /* 0x0000002218187224 */ /* 0x000fe400078e021d */
[----:B------:R-:W-:Y:S02]  /*4b70*/  IMAD R3, R2, R28, R3 ;  /* 0x0000001c02037224 */ /* 0x000fe400078e0203 */
[----:B------:R-:W-:-:S03]  /*4b80*/  IMAD.MOV.U32 R6, RZ, RZ, 0x1 ;  /* 0x00000001ff067424 */ /* 0x000fc600078e00ff */
[----:B------:R-:W-:Y:S02]  /*4b90*/  SEL R13, R3, R24, !P4 ;  /* 0x00000018030d7207 */ /* 0x000fe40006000000 */
[----:B------:R-:W-:Y:S02]  /*4ba0*/  PRMT R2, R6, 0x7610, R2 ;  /* 0x0000761006027816 */ /* 0x000fe40000000002 */
[----:B------:R-:W-:-:S07]  /*4bb0*/  SEL R24, R24, R3, !P4 ;  /* 0x0000000318187207 */ /* 0x000fce0006000000 */
.L_x_83:
[----:B------:R-:W-:Y:S01]  /*4bc0*/  LOP3.LUT P0, RZ, R2, 0xff, RZ, 0xc0, !PT ;  /* 0x000000ff02ff7812 */ /* 0x000fe2000780c0ff */
[----:B--234-:R-:W-:-:S12]  /*4bd0*/  IMAD.MOV.U32 R21, RZ, RZ, R24 ;  /* 0x000000ffff157224 */ /* 0x01cfd800078e0018 */
[----:B------:R-:W-:Y:S05]  /*4be0*/  @P0 BRA `(.L_x_86) ;  /* 0xffffffc800880947 */ /* 0x000fea000383ffff */
[----:B------:R-:W-:Y:S05]  /*4bf0*/  EXIT ;  /* 0x000000000000794d */ /* 0x000fea0003800000 */
.L_x_4:
        /* <DEDUP_REMOVED lines=26> */
.L_x_88:
[--C-:B------:R-:W-:Y:S01]  /*4da0*/  SHF.R.U64 R16, R14, R18, R15.reuse ;  /* 0x000000120e107219 */ /* 0x100fe2000000120f */
[----:B------:R-:W0:Y:S01]  /*4db0*/  LDC R22, c[0x0][0x618] ;  /* 0x00018600ff167b82 */ /* 0x000e220000000800 */
[----:B------:R-:W-:Y:S01]  /*4dc0*/  I2FP.F32.U32 R10, R6 ;  /* 0x00000006000a7245 */ /* 0x000fe20000201000 */
[----:B------:R-:W-:Y:S01]  /*4dd0*/  ULDC UR4, c[0x0][0x150] ;  /* 0x0000540000047ab9 */ /* 0x000fe20000000800 */
[----:B------:R-:W-:Y:S02]  /*4de0*/  SHF.R.U32.HI R7, RZ, R18, R15 ;  /* 0x00000012ff077219 */ /* 0x000fe4000001160f */
[----:B------:R-:W-:Y:S01]  /*4df0*/  IADD3 R13, P0, RZ, -R16, RZ ;  /* 0x80000010ff0d7210 */ /* 0x000fe20007f1e0ff */
[----:B------:R-:W-:Y:S01]  /*4e00*/  FMUL R15, R10, UR4 ;  /* 0x000000040a0f7c20 */ /* 0x000fe20008400000 */
[----:B------:R-:W-:Y:S01]  /*4e10*/  ULDC UR4, c[0x0][0x154] ;  /* 0x0000550000047ab9 */ /* 0x000fe20000000800 */
[----:B------:R-:W1:Y:S02]  /*4e20*/  LDC.64 R24, c[0x0][0x640] ;  /* 0x00019000ff187b82 */ /* 0x000e640000000a00 */
[----:B------:R-:W-:-:S02]  /*4e30*/  IMAD.X R7, RZ, RZ, ~R7, P0 ;  /* 0x000000ffff077224 */ /* 0x000fc400000e0e07 */
[----:B------:R-:W2:Y:S01]  /*4e40*/  F2I.U32.TRUNC.NTZ R15, R15 ;  /* 0x0000000f000f7305 */ /* 0x000ea2000020f000 */
[----:B------:R-:W-:-:S03]  /*4e50*/  IMAD.WIDE.U32 R10, R13, R20, R8 ;  /* 0x000000140d0a7225 */ /* 0x000fc600078e0008 */
[----:B------:R-:W3:Y:S01]  /*4e60*/  LDC R17, c[0x0][0x144] ;  /* 0x00005100ff117b82 */ /* 0x000ee20000000800 */
[----:B------:R-:W-:-:S04]  /*4e70*/  IMAD R12, R7, R20, RZ ;  /* 0x00000014070c7224 */ /* 0x000fc800078e02ff */
[----:B------:R-:W-:Y:S02]  /*4e80*/  IMAD R7, R13, R21, R12 ;  /* 0x000000150d077224 */ /* 0x000fe400078e020c */
[----:B------:R-:W-:Y:S01]  /*4e90*/  IMAD.MOV.U32 R12, RZ, RZ, -0x1 ;  /* 0xffffffffff0c7424 */ /* 0x000fe200078e00ff */
[----:B------:R-:W4:Y:S01]  /*4ea0*/  LDC R18, c[0x0][0x608] ;  /* 0x00018200ff127b82 */ /* 0x000f220000000800 */
[----:B------:R-:W-:Y:S01]  /*4eb0*/  IMAD.IADD R7, R11, 0x1, R7 ;  /* 0x000000010b077824 */ /* 0x000fe200078e0207 */
[----:B------:R-:W-:-:S04]  /*4ec0*/  I2FP.F32.U32 R11, R5 ;  /* 0x00000005000b7245 */ /* 0x000fc80000201000 */
[-C--:B0-----:R-:W-:Y:S01]  /*4ed0*/  SHF.R.U64 R14, R10, R22.reuse, R7 ;  /* 0x000000160a0e7219 */ /* 0x081fe20000001207 */
[----:B--2---:R-:W-:Y:S01]  /*4ee0*/  IMAD.MOV R10, RZ, RZ, -R15 ;  /* 0x000000ffff0a7224 */ /* 0x004fe200078e0a0f */
[----:B------:R-:W0:Y:S01]  /*4ef0*/  LDC R13, c[0x0][0x658] ;  /* 0x00019600ff0d7b82 */ /* 0x000e220000000800 */
[----:B-1----:R-:W-:Y:S01]  /*4f00*/  ISETP.NE.U32.AND P0, PT, R24, RZ, PT ;  /* 0x000000ff1800720c */ /* 0x002fe20003f05070 */
[----:B------:R-:W-:Y:S01]  /*4f10*/  FMUL R11, R11, UR4 ;  /* 0x000000040b0b7c20 */ /* 0x000fe20008400000 */
[----:B------:R-:W-:Y:S02]  /*4f20*/  SHF.R.U32.HI R7, RZ, R22, R7 ;  /* 0x00000016ff077219 */ /* 0x000fe40000011607 */
[----:B------:R-:W-:-:S03]  /*4f30*/  ISETP.NE.AND.EX P0, PT, R25, RZ, PT, P0 ;  /* 0x000000ff1900720c */ /* 0x000fc60003f05300 */
[----:B------:R-:W1:Y:S01]  /*4f40*/  LDC R20, c[0x0][0x148] ;  /* 0x00005200ff147b82 */ /* 0x000e620000000800 */
[----:B---3--:R-:W-:Y:S02]  /*4f50*/  IMAD R23, R17, R10, R6 ;  /* 0x0000000a11177224 */ /* 0x008fe400078e0206 */
[----:B------:R-:W-:-:S05]  /*4f60*/  IMAD.MOV.U32 R10, RZ, RZ, 0x1 ;  /* 0x00000001ff0a7424 */ /* 0x000fca00078e00ff */
[----:B------:R-:W2:Y:S01]  /*4f70*/  LDC R21, c[0x0][0x600] ;  /* 0x00018000ff157b82 */ /* 0x000ea20000000800 */
[-CC-:B----4-:R-:W-:Y:S02]  /*4f80*/  SHF.R.U64 R17, R14, R18.reuse, R7.reuse ;  /* 0x000000120e117219 */ /* 0x190fe40000001207 */
[----:B------:R-:W-:Y:S02]  /*4f90*/  SHF.R.U32.HI R6, RZ, R18, R7 ;  /* 0x00000012ff067219 */ /* 0x000fe40000011607 */
[----:B------:R3:W4:Y:S03]  /*4fa0*/  F2I.U32.TRUNC.NTZ R18, R11 ;  /* 0x0000000b00127305 */ /* 0x000726000020f000 */
[----:B------:R-:W1:Y:S01]  /*4fb0*/  LDC R26, c[0x0][0x648] ;  /* 0x00019200ff1a7b82 */ /* 0x000e620000000800 */
[-C--:B0-----:R-:W-:Y:S02]  /*4fc0*/  SHF.R.U64 R19, R17, R13.reuse, R6 ;  /* 0x0000000d11137219 */ /* 0x081fe40000001206 */
[----:B------:R-:W-:-:S02]  /*4fd0*/  SHF.L.U32 R12, R12, R13, RZ ;  /* 0x0000000d0c0c7219 */ /* 0x000fc400000006ff */
[-C--:B------:R-:W-:Y:S01]  /*4fe0*/  SHF.R.U32.HI R7, RZ, R13.reuse, R6 ;  /* 0x0000000dff077219 */ /* 0x080fe20000011606 */
[----:B------:R-:W-:Y:S01]  /*4ff0*/  IMAD.MOV.U32 R6, RZ, RZ, R19 ;  /* 0x000000ffff067224 */ /* 0x000fe200078e0013 */
[----:B------:R-:W-:Y:S01]  /*5000*/  SHF.L.U32 R22, R10, R13, RZ ;  /* 0x0000000d0a167219 */ /* 0x000fe200000006ff */
[----:B------:R-:W0:Y:S01]  /*5010*/  LDC R27, c[0x0][0x638] ;  /* 0x00018e00ff1b7b82 */ /* 0x000e220000000800 */
[----:B------:R-:W-:-:S07]  /*5020*/  LOP3.LUT R28, RZ, R12, RZ, 0x33, !PT ;  /* 0x0000000cff1c7212 */ /* 0x000fce00078e33ff */
[----:B------:R-:W0:Y:S01]  /*5030*/  LDC R29, c[0x0][0x610] ;  /* 0x00018400ff1d7b82 */ /* 0x000e220000000800 */
[----:B---34-:R-:W-:Y:S05]  /*5040*/  @!P0 BRA `(.L_x_89) ;  /* 0x0000000000288947 */ /* 0x018fea0003800000 */
[----:B------:R-:W3:Y:S02]  /*5050*/  LDC R6, c[0x0][0x64c] ;  /* 0x00019300ff067b82 */ /* 0x000ee40000000800 */
[----:B---3--:R-:W-:-:S05]  /*5060*/  IADD3 R13, P0, R19, R6, RZ ;  /* 0x00000006130d7210 */ /* 0x008fca0007f1e0ff */
        /* <DEDUP_REMOVED lines=8> */
.L_x_89:
[----:B-1----:R-:W-:Y:S01]  /*50f0*/  SHF.R.U64 R7, R6, R26, R7 ;  /* 0x0000001a06077219 */ /* 0x002fe20000001207 */
        /* <DEDUP_REMOVED lines=10> */
[----:B------:R-:W-:Y:S02]  /*51a0*/  IMAD.MOV.U32 R10, RZ, RZ, 0x1 ;  /* 0x00000001ff0a7424 */ /* 0x000fe400078e00ff */
[----:B------:R-:W-:Y:S01]  /*51b0*/  IMAD.MOV.U32 R13, RZ, RZ, R16 ;  /* 0x000000ffff0d7224 */ /* 0x000fe200078e0010 */
[----:B------:R-:W-:Y:S02]  /*51c0*/  SEL R18, R6, R17, !P4 ;  /* 0x0000001106127207 */ /* 0x000fe40006000000 */
[----:B------:R-:W-:-:S07]  /*51d0*/  SEL R17, R17, R6, !P4 ;  /* 0x0000000611117207 */ /* 0x000fce0006000000 */
.L_x_87:
[----:B------:R-:W-:-:S08]  /*51e0*/  NOP ;  /* 0x0000000000007918 */ /* 0x000fd00000000000 */
[----:B------:R-:W0:-:S00]  /*51f0*/  USETMAXREG.DEALLOC.CTAPOOL 0x28 ;  /* 0x00000028000079c8 */ /* 0x000e0000080e0500 */
[----:B0-----:R-:W-:-:S13]  /*5200*/  ISETP.NE.AND P0, PT, R4, RZ, PT ;  /* 0x000000ff0400720c */ /* 0x001fda0003f05270 */
[----:B------:R-:W-:Y:S05]  /*5210*/  @P0 EXIT ;  /* 0x000000000000094d */ /* 0x000fea0003800000 */
[----:B------:R-:W-:Y:S01]  /*5220*/  LOP3.LUT P0, RZ, R10, 0xff, RZ, 0xc0, !PT ;  /* 0x000000ff0aff7812 */ /* 0x000fe2000780c0ff */
[----:B------:R-:W-:Y:S02]  /*5230*/  IMAD.MOV.U32 R10, RZ, RZ, 0x1 ;  /* 0x00000001ff0a7424 */ /* 0x000fe400078e00ff */
[----:B------:R-:W-:-:S10]  /*5240*/  IMAD.MOV.U32 R11, RZ, RZ, RZ ;  /* 0x000000ffff0b7224 */ /* 0x000fd400078e00ff */
[----:B------:R-:W-:Y:S05]  /*5250*/  @!P0 BRA `(.L_x_90) ;  /* 0x0000000c00148947 */ /* 0x000fea0003800000 */
[----:B------:R-:W0:Y:S01]  /*5260*/  LDC R4, c[0x0][0x28c] ;  /* 0x0000a300ff047b82 */ /* 0x000e220000000800 */
[----:B------:R-:W-:Y:S01]  /*5270*/  LOP3.LUT P0, RZ, R2, 0x1f, RZ, 0xc0, !PT ;  /* 0x0000001f02ff7812 */ /* 0x000fe2000780c0ff */
[----:B------:R-:W-:Y:S01]  /*5280*/  ULDC UR5, c[0x0][0x658] ;  /* 0x0001960000057ab9 */ /* 0x000fe20000000800 */
[----:B------:R-:W-:Y:S01]  /*5290*/  UMOV UR6, 0xffffffff ;  /* 0xffffffff00067882 */ /* 0x000fe20000000000 */
[----:B------:R-:W-:Y:S01]  /*52a0*/  BSSY B0, `(.L_x_90) ;  /* 0x00000c0000007945 */ /* 0x000fe20003800000 */
[----:B------:R-:W-:Y:S01]  /*52b0*/  USHF.L.U32 UR6, UR6, UR5, URZ ;  /* 0x0000000506067299 */ /* 0x000fe2000800063f */
[C---:B------:R-:W-:Y:S01]  /*52c0*/  ISETP.NE.AND P2, PT, R3.reuse, RZ, PT ;  /* 0x000000ff0300720c */ /* 0x040fe20003f45270 */
[----:B------:R-:W-:Y:S01]  /*52d0*/  IMAD.MOV.U32 R15, RZ, RZ, 0x1 ;  /* 0x00000001ff0f7424 */ /* 0x000fe200078e00ff */
[----:B------:R-:W-:Y:S01]  /*52e0*/  ISETP.NE.OR P0, PT, R3, RZ, !P0 ;  /* 0x000000ff0300720c */ /* 0x000fe20004705670 */
[----:B------:R-:W-:Y:S01]  /*52f0*/  IMAD.MOV.U32 R10, RZ, RZ, 0x1 ;  /* 0x00000001ff0a7424 */ /* 0x000fe200078e00ff */
[----:B------:R-:W-:Y:S01]  /*5300*/  LOP3.LUT R16, R0, 0x2, RZ, 0xfc, !PT ;  /* 0x0000000200107812 */ /* 0x000fe200078efcff */
[----:B------:R-:W-:Y:S01]  /*5310*/  IMAD.MOV.U32 R11, RZ, RZ, RZ ;  /* 0x000000ffff0b7224 */ /* 0x000fe200078e00ff */
[----:B------:R-:W-:Y:S01]  /*5320*/  ULDC UR4, c[0x0][0x600] ;  /* 0x0001800000047ab9 */ /* 0x000fe20000000800 */
[----:B------:R-:W-:Y:S01]  /*5330*/  UMOV UR7, 0x1 ;  /* 0x0000000100077882 */ /* 0x000fe20000000000 */
[----:B------:R-:W-:-:S02]  /*5340*/  UIADD3 UR18, UR4, -0x1, URZ ;  /* 0xffffffff04127890 */ /* 0x000fc4000fffe03f */
[----:B------:R-:W-:Y:S02]  /*5350*/  USHF.L.U32 UR20, UR7, UR5, URZ ;  /* 0x0000000507147299 */ /* 0x000fe4000800063f */
[----:B------:R-:W-:Y:S01]  /*5360*/  ULOP3.LUT UR19, URZ, UR6, URZ, 0x33, !UPT ;  /* 0x000000063f137292 */ /* 0x000fe2000f8e333f */
[----:B------:R-:W-:Y:S01]  /*5370*/  ULDC.64 UR22, c[0x0][0x198] ;  /* 0x0000660000167ab9 */ /* 0x000fe20000000a00 */
[----:B0-----:R-:W-:-:S05]  /*5380*/  VIADD R4, R4, 0x1f ;  /* 0x0000001f04047836 */ /* 0x001fca0000000000 */
[----:B------:R-:W-:-:S04]  /*5390*/  SHF.R.S32.HI R5, RZ, 0x1f, R4 ;  /* 0x0000001fff057819 */ /* 0x000fc80000011404 */
[----:B------:R-:W-:-:S04]  /*53a0*/  LEA.HI R5, R5, R4, RZ, 0x5 ;  /* 0x0000000405057211 */ /* 0x000fc800078f28ff */
[----:B------:R-:W-:-:S05]  /*53b0*/  SHF.R.S32.HI R14, RZ, 0x5, R5 ;  /* 0x00000005ff0e7819 */ /* 0x000fca0000011405 */
[----:B------:R-:W-:-:S07]  /*53c0*/  VIADD R12, R14, 0x1 ;  /* 0x000000010e0c7836 */ /* 0x000fce0000000000 */
.L_x_102:
[----:B------:R-:W-:-:S03]  /*53d0*/  UMOV UR4, 0xffffffff ;  /* 0xffffffff00047882 */ /* 0x000fc60000000000 */
[----:B------:R-:W-:Y:S05]  /*53e0*/  BRA.DIV UR4, `(.L_x_91) ;  /* 0x0000002204d47947 */ /* 0x000fea000b800000 */
[----:B------:R-:W-:-:S13]  /*53f0*/  ELECT P1, URZ, PT ;  /* 0x00000000003f782f */ /* 0x000fda0003820000 */
.L_x_150:
[----:B------:R-:W0:Y:S01]  /*5400*/  LDC R2, c[0x0][0x28c] ;  /* 0x0000a300ff027b82 */ /* 0x000e220000000800 */
[----:B------:R-:W-:Y:S01]  /*5410*/  BSSY B1, `(.L_x_92) ;  /* 0x0000037000017945 */ /* 0x000fe20003800000 */
[----:B0-----:R-:W-:-:S13]  /*5420*/  ISETP.LT.OR P1, PT, R2, 0x1, !P1 ;  /* 0x000000010200780c */ /* 0x001fda0004f21670 */
[----:B------:R-:W-:Y:S05]  /*5430*/  @P1 BRA `(.L_x_93) ;  /* 0x0000000000d01947 */ /* 0x000fea0003800000 */
[----:B------:R-:W-:Y:S02]  /*5440*/  IMAD R18, R18, 0x30, RZ ;  /* 0x0000003012127824 */ /* 0x000fe400078e02ff */
[----:B------:R-:W-:Y:S02]  /*5450*/  IMAD.SHL.U32 R17, R17, 0x80, RZ ;  /* 0x0000008011117824 */ /* 0x000fe400078e00ff */
[----:B------:R-:W-:Y:S02]  /*5460*/  IMAD.MOV.U32 R19, RZ, RZ, RZ ;  /* 0x000000ffff137224 */ /* 0x000fe400078e00ff */
[----:B------:R-:W-:Y:S02]  /*5470*/  IMAD.MOV.U32 R2, RZ, RZ, R12 ;  /* 0x000000ffff027224 */ /* 0x000fe400078e000c */
[----:B------:R-:W-:Y:S02]  /*5480*/  IMAD.MOV.U32 R3, RZ, RZ, R10 ;  /* 0x000000ffff037224 */ /* 0x000fe400078e000a */
[----:B------:R-:W-:-:S07]  /*5490*/  IMAD.MOV.U32 R4, RZ, RZ, R11 ;  /* 0x000000ffff047224 */ /* 0x000fce00078e000b */
.L_x_97:
[----:B------:R-:W0:Y:S01]  /*54a0*/  S2R R6, SR_CgaCtaId ;  /* 0x0000000000067919 */ /* 0x000e220000008800 */
[----:B------:R-:W-:-:S04]  /*54b0*/  MOV R5, 0x400 ;  /* 0x0000040000057802 */ /* 0x000fc80000000f00 */
[----:B0-----:R-:W-:Y:S02]  /*54c0*/  LEA R7, R6, R5, 0x18 ;  /* 0x0000000506077211 */ /* 0x001fe400078ec0ff */
[----:B------:R-:W-:Y:S01]  /*54d0*/  SHF.L.U32 R5, R3, 0x1f, RZ ;  /* 0x0000001f03057819 */ /* 0x000fe200000006ff */
[----:B------:R-:W0:Y:S02]  /*54e0*/  @!P2 LDC R6, c[0x0][0x500] ;  /* 0x00014000ff06ab82 */ /* 0x000e240000000800 */
[----:B------:R-:W-:-:S04]  /*54f0*/  IMAD R20, R4, 0x8, R7 ;  /* 0x0000000804147824 */ /* 0x000fc800078e0207 */
[----:B------:R-:W1:Y:S02]  /*5500*/  SYNCS.PHASECHK.TRANS64.TRYWAIT P1, [R20+URZ+0x148], R5 ;  /* 0x00014805140075a7 */ /* 0x000e64000802017f */
[----:B-1----:R-:W-:Y:S05]  /*5510*/  @!P1 BRA `(.L_x_94) ;  /* 0x0000002000a89947 */ /* 0x002fea0003800000 */
.L_x_151:
[----:B-1----:R-:W-:Y:S01]  /*5520*/  PRMT R5, R16, 0x9910, RZ ;  /* 0x0000991010057816 */ /* 0x002fe200000000ff */
[----:B0-----:R0:W-:Y:S03]  /*5530*/  @!P2 SYNCS.ARRIVE.TRANS64 RZ, [R20+URZ], R6 ;  /* 0x0000000614ffa9a7 */ /* 0x0011e6000800003f */
[----:B------:R-:W-:-:S13]  /*5540*/  ISETP.NE.AND P1, PT, R5, 0x2, PT ;  /* 0x000000020500780c */ /* 0x000fda0003f25270 */
[----:B0-----:R-:W-:Y:S05]  /*5550*/  @P1 BRA `(.L_x_95) ;  /* 0x0000000000041947 */ /* 0x001fea0003800000 */
[----:B------:R-:W-:Y:S01]  /*5560*/  BPT.TRAP 0x1 ;  /* 0x000000040000795c */ /* 0x000fe20000300000 */
.L_x_95:
[----:B------:R-:W-:Y:S05]  /*5570*/  @P0 BRA `(.L_x_96) ;  /* 0x0000000000040947 */ /* 0x000fea0003800000 */
[----:B------:R-:W-:Y:S01]  /*5580*/  BPT.TRAP 0x1 ;  /* 0x000000040000795c */ /* 0x000fe20000300000 */
.L_x_96:
[--C-:B------:R-:W-:Y:S01]  /*5590*/  IMAD R5, R4, 0x1000, R7.reuse ;  /* 0x0000100004057824 */ /* 0x100fe200078e0207 */
[----:B------:R-:W-:Y:S01]  /*55a0*/  R2UR UR9, R20 ;  /* 0x00000000140972ca */ /* 0x000fe200000e0000 */
[----:B------:R-:W-:Y:S01]  /*55b0*/  IMAD R7, R4, 0x600, R7 ;  /* 0x0000060004077824 */ /* 0x000fe200078e0207 */
[----:B------:R-:W-:Y:S01]  /*55c0*/  UIADD3 UR4, UP0, UR22, 0xf0, URZ ;  /* 0x000000f016047890 */ /* 0x000fe2000ff1e03f */
[----:B------:R-:W-:Y:S01]  /*55d0*/  VIADD R2, R2, 0xffffffff ;  /* 0xffffffff02027836 */ /* 0x000fe20000000000 */
[----:B------:R-:W-:Y:S01]  /*55e0*/  R2UR UR5, R5 ;  /* 0x00000000050572ca */ /* 0x000fe200000e0000 */
[----:B------:R-:W-:Y:S01]  /*55f0*/  UIADD3 UR24, UP1, UR22, 0x1f0, URZ ;  /* 0x000001f016187890 */ /* 0x000fe2000ff3e03f */
[----:B------:R-:W-:Y:S01]  /*5600*/  R2UR UR8, R7 ;  /* 0x00000000070872ca */ /* 0x000fe200000e0000 */
[----:B------:R-:W-:Y:S01]  /*5610*/  VIADD R4, R4, 0x1 ;  /* 0x0000000104047836 */ /* 0x000fe20000000000 */
[----:B------:R-:W-:Y:S01]  /*5620*/  R2UR UR11, R17 ;  /* 0x00000000110b72ca */ /* 0x000fe200000e0000 */
[----:B------:R-:W-:Y:S01]  /*5630*/  UIADD3.X UR25, URZ, UR23, URZ, UP1, !UPT ;  /* 0x000000173f197290 */ /* 0x000fe20008ffe43f */
[----:B------:R-:W-:Y:S01]  /*5640*/  R2UR UR10, R19 ;  /* 0x00000000130a72ca */ /* 0x000fe200000e0000 */
[----:B------:R-:W-:Y:S01]  /*5650*/  UMOV UR6, 0x0 ;  /* 0x0000000000067882 */ /* 0x000fe20000000000 */
[----:B------:R-:W-:Y:S01]  /*5660*/  R2UR UR12, R13 ;  /* 0x000000000d0c72ca */ /* 0x000fe200000e0000 */
[----:B------:R-:W-:Y:S01]  /*5670*/  UMOV UR7, 0x10000000 ;  /* 0x1000000000077882 */ /* 0x000fe20000000000 */
[----:B------:R-:W-:Y:S01]  /*5680*/  R2UR UR21, R18 ;  /* 0x00000000121572ca */ /* 0x000fe200000e0000 */
[----:B------:R-:W-:Y:S01]  /*5690*/  VIADD R19, R19, 0x20 ;  /* 0x0000002013137836 */ /* 0x000fe20000000000 */
[----:B------:R-:W-:Y:S01]  /*56a0*/  ISETP.GT.AND P3, PT, R2, 0x1, PT ;  /* 0x000000010200780c */ /* 0x000fe20003f64270 */
[----:B------:R-:W-:Y:S01]  /*56b0*/  UIADD3 UR16, UR5, 0x380, URZ ;  /* 0x0000038005107890 */ /* 0x000fe2000fffe03f */
[----:B------:R-:W-:Y:S01]  /*56c0*/  ISETP.NE.AND P1, PT, R4, 0x29, PT ;  /* 0x000000290400780c */ /* 0x000fe20003f25270 */
[----:B------:R-:W-:-:S02]  /*56d0*/  UIADD3.X UR5, URZ, UR23, URZ, UP0, !UPT ;  /* 0x000000173f057290 */ /* 0x000fc400087fe43f */
[----:B------:R-:W-:Y:S01]  /*56e0*/  UIADD3 UR17, UR8, 0x29380, URZ ;  /* 0x0002938008117890 */ /* 0x000fe2000fffe03f */
[----:B------:R-:W-:Y:S02]  /*56f0*/  SEL R6, RZ, 0x1, P1 ;  /* 0x00000001ff067807 */ /* 0x000fe40000800000 */
[----:B------:R-:W-:Y:S01]  /*5700*/  UMOV UR8, UR16 ;  /* 0x0000001000087c82 */ /* 0x000fe20008000000 */
[----:B------:R-:W-:Y:S02]  /*5710*/  SEL R4, R4, RZ, P1 ;  /* 0x000000ff04047207 */ /* 0x000fe40000800000 */
[----:B------:R-:W-:Y:S01]  /*5720*/  LOP3.LUT R3, R3, R6, RZ, 0x3c, !PT ;  /* 0x0000000603037212 */ /* 0x000fe200078e3cff */
[----:B------:R0:W-:Y:S02]  /*5730*/  UTMALDG.3D [UR8], [UR4], desc[UR6] ;  /* 0x00000608040075b4 */ /* 0x0001e40008011000 */
[----:B0-----:R-:W-:Y:S01]  /*5740*/  UMOV UR8, UR17 ;  /* 0x0000001100087c82 */ /* 0x001fe20008000000 */
[----:B------:R-:W-:-:S02]  /*5750*/  UMOV UR11, UR21 ;  /* 0x00000015000b7c82 */ /* 0x000fc40008000000 */
[----:B------:R0:W-:Y:S02]  /*5760*/  UTMALDG.3D [UR8], [UR24], desc[UR6] ;  /* 0x00000608180075b4 */ /* 0x0001e40008011000 */
[----:B0-----:R-:W-:Y:S05]  /*5770*/  @P3 BRA `(.L_x_97) ;  /* 0xfffffffc00483947 */ /* 0x001fea000383ffff */
.L_x_93:
[----:B------:R-:W-:Y:S05]  /*5780*/  BSYNC B1 ;  /* 0x0000000000017941 */ /* 0x000fea0003800000 */
.L_x_92:
[----:B------:R-:W-:Y:S01]  /*5790*/  LOP3.LUT P3, RZ, R15, 0xff, RZ, 0xc0, !PT ;  /* 0x000000ff0fff7812 */ /* 0x000fe2000786c0ff */
[----:B------:R-:W-:Y:S01]  /*57a0*/  IMAD.IADD R4, R14, 0x1, R11 ;  /* 0x000000010e047824 */ /* 0x000fe200078e020b */
[----:B------:R-:W-:Y:S01]  /*57b0*/  IADD3 R8, P5, R8, UR14, RZ ;  /* 0x0000000e08087c10 */ /* 0x000fe2000ffbe0ff */
[----:B------:R-:W-:Y:S01]  /*57c0*/  ULDC.64 UR4, c[0x0][0x650] ;  /* 0x0001940000047ab9 */ /* 0x000fe20000000a00 */
[----:B------:R-:W-:Y:S01]  /*57d0*/  BSSY B1, `(.L_x_98) ;  /* 0x000006a000017945 */ /* 0x000fe20003800000 */
[----:B------:R-:W-:Y:S01]  /*57e0*/  IMAD.MOV.U32 R17, RZ, RZ, -0x1 ;  /* 0xffffffffff117424 */ /* 0x000fe200078e00ff */
[----:B------:R-:W-:Y:S01]  /*57f0*/  ISETP.GT.U32.AND P1, PT, R4, 0x28, PT ;  /* 0x000000280400780c */ /* 0x000fe20003f24070 */
[----:B------:R-:W-:Y:S01]  /*5800*/  IMAD.MOV.U32 R18, RZ, RZ, -0x1 ;  /* 0xffffffffff127424 */ /* 0x000fe200078e00ff */
[----:B------:R-:W-:Y:S01]  /*5810*/  IADD3.X R9, R9, UR13, RZ, P5, !PT ;  /* 0x0000000d09097c10 */ /* 0x000fe2000affe4ff */
[----:B------:R-:W-:Y:S01]  /*5820*/  IMAD.MOV.U32 R13, RZ, RZ, -0x1 ;  /* 0xffffffffff0d7424 */ /* 0x000fe200078e00ff */
[----:B------:R-:W-:-:S02]  /*5830*/  ISETP.LT.U32.AND P1, PT, R14, 0x29, P1 ;  /* 0x000000290e00780c */ /* 0x000fc40000f21070 */
[----:B------:R-:W-:Y:S01]  /*5840*/  PRMT R15, RZ, 0x7610, R15 ;  /* 0x00007610ff0f7816 */ /* 0x000fe2000000000f */
[----:B------:R-:W0:Y:S01]  /*5850*/  @P3 S2R R3, SR_CgaCtaId ;  /* 0x0000000000033919 */ /* 0x000e220000008800 */
[----:B------:R-:W-:-:S04]  /*5860*/  @P3 MOV R2, 0x400 ;  /* 0x0000040000023802 */ /* 0x000fc80000000f00 */
[----:B0-----:R-:W-:Y:S01]  /*5870*/  @P3 LEA R5, R3, R2, 0x18 ;  /* 0x0000000203053211 */ /* 0x001fe200078ec0ff */
[----:B------:R-:W-:-:S03]  /*5880*/  IMAD.WIDE.U32 R2, R4, -0x3831f383, RZ ;  /* 0xc7ce0c7d04027825 */ /* 0x000fc600078e00ff */
[----:B------:R0:W-:Y:S01]  /*5890*/  @P3 SYNCS.ARRIVE.TRANS64.A1T0 RZ, [R5+URZ+0x2a8], RZ ;  /* 0x0002a8ff05ff39a7 */ /* 0x0001e2000810003f */
[----:B------:R-:W-:Y:S02]  /*58a0*/  ISETP.GE.U32.AND P3, PT, R14, 0x29, PT ;  /* 0x000000290e00780c */ /* 0x000fe40003f66070 */
[----:B------:R-:W-:Y:S02]  /*58b0*/  PRMT R2, RZ, 0x7610, R2 ;  /* 0x00007610ff027816 */ /* 0x000fe40000000002 */
[----:B0-----:R-:W-:Y:S02]  /*58c0*/  SHF.R.U32.HI R5, RZ, 0x5, R3 ;  /* 0x00000005ff057819 */ /* 0x001fe40000011603 */
[----:B------:R-:W-:Y:S02]  /*58d0*/  SEL R3, RZ, 0x1, !P1 ;  /* 0x00000001ff037807 */ /* 0x000fe40004800000 */
[----:B------:R-:W-:Y:S01]  /*58e0*/  ISETP.GE.U32.AND P1, PT, R8, UR4, PT ;  /* 0x0000000408007c0c */ /* 0x000fe2000bf26070 */
[----:B------:R-:W-:Y:S01]  /*58f0*/  IMAD R11, R5, -0x29, R4 ;  /* 0xffffffd7050b7824 */ /* 0x000fe200078e0204 */
[----:B------:R-:W-:-:S02]  /*5900*/  LOP3.LUT R10, R10, R3, RZ, 0x3c, !PT ;  /* 0x000000030a0a7212 */ /* 0x000fc400078e3cff */
[----:B------:R-:W-:Y:S02]  /*5910*/  ISETP.GE.U32.AND.EX P1, PT, R9, UR5, PT, P1 ;  /* 0x0000000509007c0c */ /* 0x000fe4000bf26110 */
[----:B------:R-:W-:-:S11]  /*5920*/  @P3 LOP3.LUT R10, R10, 0x1, R5, 0x78, !PT ;  /* 0x000000010a0a3812 */ /* 0x000fd600078e7805 */
[----:B------:R-:W-:Y:S05]  /*5930*/  @P1 BRA `(.L_x_99) ;  /* 0x00000004004c1947 */ /* 0x000fea0003800000 */
[----:B------:R-:W-:Y:S01]  /*5940*/  ULDC.64 UR4, c[0x0][0x628] ;  /* 0x00018a0000047ab9 */ /* 0x000fe20000000a00 */
[----:B------:R-:W0:Y:S01]  /*5950*/  S2R R17, SR_CTAID.X ;  /* 0x0000000000117919 */ /* 0x000e220000002500 */
[----:B------:R-:W-:Y:S01]  /*5960*/  ISETP.NE.U32.AND P1, PT, RZ, UR4, PT ;  /* 0x00000004ff007c0c */ /* 0x000fe2000bf25070 */
[----:B------:R-:W-:Y:S01]  /*5970*/  ULDC UR7, c[0x0][0x630] ;  /* 0x00018c0000077ab9 */ /* 0x000fe20000000800 */
[----:B------:R-:W-:Y:S01]  /*5980*/  IMAD.MOV.U32 R2, RZ, RZ, R8 ;  /* 0x000000ffff027224 */ /* 0x000fe200078e0008 */
[----:B------:R-:W1:Y:S01]  /*5990*/  S2R R13, SR_CTAID.Y ;  /* 0x00000000000d7919 */ /* 0x000e620000002600 */
[----:B------:R-:W-:Y:S01]  /*59a0*/  ISETP.NE.AND.EX P1, PT, RZ, UR5, PT, P1 ;  /* 0x00000005ff007c0c */ /* 0x000fe2000bf25310 */
[----:B------:R-:W-:-:S12]  /*59b0*/  IMAD.MOV.U32 R3, RZ, RZ, R9 ;  /* 0x000000ffff037224 */ /* 0x000fd800078e0009 */
[----:B------:R-:W-:Y:S05]  /*59c0*/  @!P1 BRA `(.L_x_100) ;  /* 0x0000000000289947 */ /* 0x000fea0003800000 */
[----:B------:R-:W-:Y:S02]  /*59d0*/  ULDC UR6, c[0x0][0x634] ;  /* 0x00018d0000067ab9 */ /* 0x000fe40000000800 */
[----:B------:R-:W-:-:S05]  /*59e0*/  IADD3 R7, P1, R8, UR6, RZ ;  /* 0x0000000608077c10 */ /* 0x000fca000ff3e0ff */
[----:B------:R-:W-:-:S04]  /*59f0*/  IMAD.X R19, RZ, RZ, R9, P1 ;  /* 0x000000ffff137224 */ /* 0x000fc800008e0609 */
[----:B------:R-:W-:-:S04]  /*5a00*/  IMAD.WIDE.U32 R4, R19, UR4, RZ ;  /* 0x0000000413047c25 */ /* 0x000fc8000f8e00ff */
[----:B------:R-:W-:-:S04]  /*5a10*/  IMAD.WIDE.U32 R4, P1, R7, UR5, R4 ;  /* 0x0000000507047c25 */ /* 0x000fc8000f820004 */
[----:B------:R-:W-:-:S04]  /*5a20*/  IMAD.WIDE.U32 R6, R7, UR4, RZ ;  /* 0x0000000407067c25 */ /* 0x000fc8000f8e00ff */
[----:B------:R-:W-:Y:S01]  /*5a30*/  IMAD.X R3, RZ, RZ, RZ, P1 ;  /* 0x000000ffff037224 */ /* 0x000fe200008e06ff */
[----:B------:R-:W-:Y:S01]  /*5a40*/  IADD3 RZ, P1, R7, R4, RZ ;  /* 0x0000000407ff7210 */ /* 0x000fe20007f3e0ff */
[----:B------:R-:W-:-:S04]  /*5a50*/  IMAD.MOV.U32 R2, RZ, RZ, R5 ;  /* 0x000000ffff027224 */ /* 0x000fc800078e0005 */
[----:B------:R-:W-:-:S08]  /*5a60*/  IMAD.WIDE.U32.X R2, R19, UR5, R2, P1 ;  /* 0x0000000513027c25 */ /* 0x000fd000088e0402 */
.L_x_100:
[--C-:B------:R-:W-:Y:S01]  /*5a70*/  SHF.R.U64 R6, R2, UR7, R3.reuse ;  /* 0x0000000702067c19 */ /* 0x100fe20008001203 */
[----:B------:R-:W-:Y:S01]  /*5a80*/  ULDC.64 UR4, c[0x0][0x620] ;  /* 0x0001880000047ab9 */ /* 0x000fe20000000a00 */
[----:B------:R-:W-:Y:S01]  /*5a90*/  SHF.R.U32.HI R2, RZ, UR7, R3 ;  /* 0x00000007ff027c19 */ /* 0x000fe20008011603 */
[----:B------:R-:W2:Y:S01]  /*5aa0*/  LDC R22, c[0x0][0x144] ;  /* 0x00005100ff167b82 */ /* 0x000ea20000000800 */
[----:B------:R-:W-:Y:S01]  /*5ab0*/  IADD3 R5, P1, RZ, -R6, RZ ;  /* 0x80000006ff057210 */ /* 0x000fe20007f3e0ff */
[----:B------:R-:W-:Y:S01]  /*5ac0*/  ULDC.64 UR8, c[0x0][0x640] ;  /* 0x0001900000087ab9 */ /* 0x000fe20000000a00 */
[----:B0-----:R-:W-:Y:S01]  /*5ad0*/  I2FP.F32.U32 R7, R17 ;  /* 0x0000001100077245 */ /* 0x001fe20000201000 */
[----:B------:R-:W-:Y:S02]  /*5ae0*/  ULDC UR6, c[0x0][0x608] ;  /* 0x0001820000067ab9 */ /* 0x000fe40000000800 */
[----:B------:R-:W-:Y:S01]  /*5af0*/  IMAD.X R2, RZ, RZ, ~R2, P1 ;  /* 0x000000ffff027224 */ /* 0x000fe200008e0e02 */
[----:B------:R-:W-:Y:S01]  /*5b00*/  ISETP.NE.U32.AND P1, PT, RZ, UR8, PT ;  /* 0x00000008ff007c0c */ /* 0x000fe2000bf25070 */
[----:B------:R-:W0:Y:S02]  /*5b10*/  LDC R20, c[0x0][0x148] ;  /* 0x00005200ff147b82 */ /* 0x000e240000000800 */
[----:B------:R-:W-:Y:S01]  /*5b20*/  IMAD R4, R2, UR4, RZ ;  /* 0x0000000402047c24 */ /* 0x000fe2000f8e02ff */
[----:B------:R-:W-:Y:S01]  /*5b30*/  ISETP.NE.AND.EX P1, PT, RZ, UR9, PT, P1 ;  /* 0x00000009ff007c0c */ /* 0x000fe2000bf25310 */
[----:B------:R-:W-:Y:S01]  /*5b40*/  IMAD.WIDE.U32 R2, R5, UR4, R8 ;  /* 0x0000000405027c25 */ /* 0x000fe2000f8e0008 */
[----:B------:R-:W-:-:S03]  /*5b50*/  ULDC UR4, c[0x0][0x150] ;  /* 0x0000540000047ab9 */ /* 0x000fc60000000800 */
[----:B------:R-:W-:Y:S02]  /*5b60*/  IMAD R5, R5, UR5, R4 ;  /* 0x0000000505057c24 */ /* 0x000fe4000f8e0204 */
[----:B------:R-:W-:Y:S01]  /*5b70*/  FMUL R4, R7, UR4 ;  /* 0x0000000407047c20 */ /* 0x000fe20008400000 */
[----:B------:R-:W-:Y:S01]  /*5b80*/  ULDC UR4, c[0x0][0x618] ;  /* 0x0001860000047ab9 */ /* 0x000fe20000000800 */
[----:B------:R-:W-:Y:S01]  /*5b90*/  ULDC UR5, c[0x0][0x154] ;  /* 0x0000550000057ab9 */ /* 0x000fe20000000800 */
[----:B------:R-:W-:-:S03]  /*5ba0*/  IMAD.IADD R3, R3, 0x1, R5 ;  /* 0x0000000103037824 */ /* 0x000fc600078e0205 */
[----:B------:R-:W3:Y:S02]  /*5bb0*/  F2I.U32.TRUNC.NTZ R4, R4 ;  /* 0x0000000400047305 */ /* 0x000ee4000020f000 */
[----:B------:R-:W-:Y:S02]  /*5bc0*/  SHF.R.U64 R7, R2, UR4, R3 ;  /* 0x0000000402077c19 */ /* 0x000fe40008001203 */
[----:B-1----:R-:W-:-:S05]  /*5bd0*/  I2FP.F32.U32 R2, R13 ;  /* 0x0000000d00027245 */ /* 0x002fca0000201000 */
[----:B------:R-:W-:Y:S01]  /*5be0*/  FMUL R21, R2, UR5 ;  /* 0x0000000502157c20 */ /* 0x000fe20008400000 */
[----:B------:R-:W-:Y:S01]  /*5bf0*/  SHF.R.U32.HI R2, RZ, UR4, R3 ;  /* 0x00000004ff027c19 */ /* 0x000fe20008011603 */
[----:B------:R-:W-:-:S03]  /*5c00*/  ULDC UR4, c[0x0][0x658] ;  /* 0x0001960000047ab9 */ /* 0x000fc60000000800 */
[--C-:B------:R-:W-:Y:S01]  /*5c10*/  SHF.R.U64 R19, R7, UR6, R2.reuse ;  /* 0x0000000607137c19 */ /* 0x100fe20008001202 */
[----:B------:R-:W1:Y:S01]  /*5c20*/  F2I.U32.TRUNC.NTZ R21, R21 ;  /* 0x0000001500157305 */ /* 0x000e62000020f000 */
[----:B------:R-:W-:Y:S01]  /*5c30*/  SHF.R.U32.HI R2, RZ, UR6, R2 ;  /* 0x00000006ff027c19 */ /* 0x000fe20008011602 */
[----:B---3--:R-:W-:-:S03]  /*5c40*/  IMAD.MOV R4, RZ, RZ, -R4 ;  /* 0x000000ffff047224 */ /* 0x008fc600078e0a04 */
[--C-:B------:R-:W-:Y:S01]  /*5c50*/  SHF.R.U64 R18, R19, UR4, R2.reuse ;  /* 0x0000000413127c19 */ /* 0x100fe20008001202 */
[----:B--2---:R-:W-:Y:S01]  /*5c60*/  IMAD R17, R22, R4, R17 ;  /* 0x0000000416117224 */ /* 0x004fe200078e0211 */
[----:B------:R-:W-:-:S03]  /*5c70*/  SHF.R.U32.HI R23, RZ, UR4, R2 ;  /* 0x00000004ff177c19 */ /* 0x000fc60008011602 */
[----:B------:R-:W-:Y:S02]  /*5c80*/  IMAD.MOV.U32 R2, RZ, RZ, R18 ;  /* 0x000000ffff027224 */ /* 0x000fe400078e0012 */
[----:B------:R-:W-:Y:S01]  /*5c90*/  IMAD.MOV.U32 R3, RZ, RZ, R23 ;  /* 0x000000ffff037224 */ /* 0x000fe200078e0017 */
[----:B-1----:R-:W-:Y:S06]  /*5ca0*/  @!P1 BRA `(.L_x_101) ;  /* 0x0000000000289947 */ /* 0x002fec0003800000 */
[----:B------:R-:W-:Y:S02]  /*5cb0*/  ULDC UR4, c[0x0][0x64c] ;  /* 0x0001930000047ab9 */ /* 0x000fe40000000800 */
[----:B------:R-:W-:-:S05]  /*5cc0*/  IADD3 R3, P1, R18, UR4, RZ ;  /* 0x0000000412037c10 */ /* 0x000fca000ff3e0ff */
[----:B------:R-:W-:-:S04]  /*5cd0*/  IMAD.X R23, RZ, RZ, R23, P1 ;  /* 0x000000ffff177224 */ /* 0x000fc800008e0617 */
[----:B------:R-:W-:-:S04]  /*5ce0*/  IMAD.WIDE.U32 R4, R23, UR8, RZ ;  /* 0x0000000817047c25 */ /* 0x000fc8000f8e00ff */
[----:B------:R-:W-:-:S04]  /*5cf0*/  IMAD.WIDE.U32 R4, P1, R3, UR9, R4 ;  /* 0x0000000903047c25 */ /* 0x000fc8000f820004 */
[----:B------:R-:W-:-:S04]  /*5d00*/  IMAD.WIDE.U32 R2, R3, UR8, RZ ;  /* 0x0000000803027c25 */ /* 0x000fc8000f8e00ff */
[----:B------:R-:W-:Y:S01]  /*5d10*/  IMAD.MOV.U32 R2, RZ, RZ, R5 ;  /* 0x000000ffff027224 */ /* 0x000fe200078e0005 */
[----:B------:R-:W-:Y:S01]  /*5d20*/  IADD3 RZ, P3, R3, R4, RZ ;  /* 0x0000000403ff7210 */ /* 0x000fe20007f7e0ff */
[----:B------:R-:W-:-:S04]  /*5d30*/  IMAD.X R3, RZ, RZ, RZ, P1 ;  /* 0x000000ffff037224 */ /* 0x000fc800008e06ff */
[----:B------:R-:W-:-:S08]  /*5d40*/  IMAD.WIDE.U32.X R2, R23, UR9, R2, P3 ;  /* 0x0000000917027c25 */ /* 0x000fd000098e0402 */
.L_x_101:
[----:B------:R-:W-:Y:S01]  /*5d50*/  ULDC UR4, c[0x0][0x648] ;  /* 0x0001920000047ab9 */ /* 0x000fe20000000800 */
[----:B------:R-:W-:Y:S01]  /*5d60*/  LOP3.LUT R19, R19, UR19, RZ, 0xc0, !PT ;  /* 0x0000001313137c12 */ /* 0x000fe2000f8ec0ff */
[----:B------:R-:W-:Y:S01]  /*5d70*/  IMAD.MOV R21, RZ, RZ, -R21 ;  /* 0x000000ffff157224 */ /* 0x000fe200078e0a15 */
[----:B------:R-:W-:Y:S01]  /*5d80*/  SHF.R.U64 R2, R2, UR4, R3 ;  /* 0x0000000402027c19 */ /* 0x000fe20008001203 */
[----:B------:R-:W-:Y:S01]  /*5d90*/  ULDC UR4, c[0x0][0x638] ;  /* 0x00018e0000047ab9 */ /* 0x000fe20000000800 */
[----:B------:R-:W-:Y:S01]  /*5da0*/  LOP3.LUT R7, R7, UR18, RZ, 0xc0, !PT ;  /* 0x0000001207077c12 */ /* 0x000fe2000f8ec0ff */
[----:B0-----:R-:W-:Y:S01]  /*5db0*/  @P4 IMAD R17, R20, R21, R13 ;  /* 0x0000001514114224 */ /* 0x001fe200078e020d */
[----:B------:R-:W-:Y:S01]  /*5dc0*/  ULDC UR5, c[0x0][0x610] ;  /* 0x0001840000057ab9 */ /* 0x000fe20000000800 */
[----:B------:R-:W-:Y:S02]  /*5dd0*/  IMAD.MOV R3, RZ, RZ, -R2 ;  /* 0x000000ffff037224 */ /* 0x000fe400078e0a02 */
[----:B------:R-:W-:-:S02]  /*5de0*/  IMAD R2, R2, UR20, R19 ;  /* 0x0000001402027c24 */ /* 0x000fc4000f8e0213 */
[----:B------:R-:W-:Y:S01]  /*5df0*/  IMAD R18, R3, UR4, R18 ;  /* 0x0000000403127c24 */ /* 0x000fe2000f8e0212 */
[----:B------:R-:W-:Y:S01]  /*5e00*/  ULDC UR4, c[0x0][0x600] ;  /* 0x0001800000047ab9 */ /* 0x000fe20000000800 */
[----:B------:R-:W-:Y:S02]  /*5e10*/  IMAD R17, R2, UR5, R17 ;  /* 0x0000000502117c24 */ /* 0x000fe4000f8e0211 */
[----:B------:R-:W-:Y:S02]  /*5e20*/  IMAD R4, R18, UR4, R7 ;  /* 0x0000000412047c24 */ /* 0x000fe4000f8e0207 */
[----:B------:R-:W-:Y:S02]  /*5e30*/  IMAD.MOV.U32 R2, RZ, RZ, 0x1 ;  /* 0x00000001ff027424 */ /* 0x000fe400078e00ff */
[----:B------:R-:W-:Y:S01]  /*5e40*/  IMAD.MOV.U32 R13, RZ, RZ, R6 ;  /* 0x000000ffff0d7224 */ /* 0x000fe200078e0006 */
[----:B------:R-:W-:Y:S02]  /*5e50*/  SEL R18, R4, R17, !P4 ;  /* 0x0000001104127207 */ /* 0x000fe40006000000 */
[----:B------:R-:W-:-:S07]  /*5e60*/  SEL R17, R17, R4, !P4 ;  /* 0x0000000411117207 */ /* 0x000fce0006000000 */
.L_x_99:
[----:B------:R-:W-:Y:S05]  /*5e70*/  BSYNC B1 ;  /* 0x0000000000017941 */ /* 0x000fea0003800000 */
.L_x_98:
[----:B------:R-:W-:-:S13]  /*5e80*/  LOP3.LUT P1, RZ, R2, 0xff, RZ, 0xc0, !PT ;  /* 0x000000ff02ff7812 */ /* 0x000fda000782c0ff */
[----:B------:R-:W-:Y:S05]  /*5e90*/  @P1 BRA `(.L_x_102) ;  /* 0xfffffff4004c1947 */ /* 0x000fea000383ffff */
[----:B------:R-:W-:Y:S05]  /*5ea0*/  BSYNC B0 ;  /* 0x0000000000007941 */ /* 0x000fea0003800000 */
.L_x_90:
[----:B------:R-:W-:-:S03]  /*5eb0*/  UMOV UR4, 0xffffffff ;  /* 0xffffffff00047882 */ /* 0x000fc60000000000 */
[----:B------:R-:W-:Y:S05]  /*5ec0*/  BRA.DIV UR4, `(.L_x_103) ;  /* 0x0000001a04507947 */ /* 0x000fea000b800000 */
[----:B------:R-:W-:-:S13]  /*5ed0*/  ELECT P0, URZ, PT ;  /* 0x00000000003f782f */ /* 0x000fda0003800000 */
.L_x_154:
[----:B------:R-:W-:Y:S04]  /*5ee0*/  BSSY B0, `(.L_x_104) ;  /* 0x0000178000007945 */ /* 0x000fe80003800000 */
[----:B------:R-:W-:Y:S05]  /*5ef0*/  @!P0 BRA `(.L_x_105) ;  /* 0x0000001400d88947 */ /* 0x000fea0003800000 */
[----:B------:R-:W-:-:S04]  /*5f00*/  LOP3.LUT R0, R0, 0x2, RZ, 0xfc, !PT ;  /* 0x0000000200007812 */ /* 0x000fc800078efcff */
[----:B------:R-:W-:-:S13]  /*5f10*/  ISETP.NE.AND P0, PT, R0, 0x3, PT ;  /* 0x000000030000780c */ /* 0x000fda0003f05270 */
[----:B------:R-:W-:Y:S05]  /*5f20*/  @!P0 BRA `(.L_x_106) ;  /* 0x0000000000048947 */ /* 0x000fea0003800000 */
[----:B------:R-:W-:Y:S01]  /*5f30*/  BPT.TRAP 0x1 ;  /* 0x000000040000795c */ /* 0x000fe20000300000 */
.L_x_106:
[----:B------:R-:W0:Y:S01]  /*5f40*/  S2R R3, SR_CgaCtaId ;  /* 0x0000000000037919 */ /* 0x000e220000008800 */
[----:B------:R-:W-:Y:S02]  /*5f50*/  MOV R0, 0x400 ;  /* 0x0000040000007802 */ /* 0x000fe40000000f00 */
[----:B------:R-:W-:Y:S02]  /*5f60*/  SHF.L.U32 R2, R10, 0x1f, RZ ;  /* 0x0000001f0a027819 */ /* 0x000fe400000006ff */
[----:B0-----:R-:W-:-:S05]  /*5f70*/  LEA R0, R3, R0, 0x18 ;  /* 0x0000000003007211 */ /* 0x001fca00078ec0ff */
[----:B------:R-:W-:-:S04]  /*5f80*/  VIADD R0, R0, 0x148 ;  /* 0x0000014800007836 */ /* 0x000fc80000000000 */
[C---:B------:R-:W-:Y:S02]  /*5f90*/  IMAD R5, R11.reuse, 0x8, R0 ;  /* 0x000000080b057824 */ /* 0x040fe400078e0200 */
[----:B------:R-:W-:Y:S02]  /*5fa0*/  VIADD R11, R11, 0x1 ;  /* 0x000000010b0b7836 */ /* 0x000fe40000000000 */
[----:B------:R-:W0:Y:S03]  /*5fb0*/  SYNCS.PHASECHK.TRANS64.TRYWAIT P0, [R5+URZ], R2 ;  /* 0x00000002050075a7 */ /* 0x000e26000800017f */
[----:B------:R-:W-:-:S04]  /*5fc0*/  ISETP.NE.AND P1, PT, R11, 0x29, PT ;  /* 0x000000290b00780c */ /* 0x000fc80003f25270 */
[----:B------:R-:W-:Y:S02]  /*5fd0*/  SEL R3, RZ, 0x1, P1 ;  /* 0x00000001ff037807 */ /* 0x000fe40000800000 */
[----:B------:R-:W-:Y:S02]  /*5fe0*/  SEL R11, R11, RZ, P1 ;  /* 0x000000ff0b0b7207 */ /* 0x000fe40000800000 */
[----:B------:R-:W-:-:S03]  /*5ff0*/  LOP3.LUT R10, R10, R3, RZ, 0x3c, !PT ;  /* 0x000000030a0a7212 */ /* 0x000fc600078e3cff */
[----:B------:R-:W-:Y:S01]  /*6000*/  IMAD R7, R11, 0x8, R0 ;  /* 0x000000080b077824 */ /* 0x000fe200078e0200 */
[----:B------:R-:W-:Y:S01]  /*6010*/  SHF.L.U32 R4, R10, 0x1f, RZ ;  /* 0x0000001f0a047819 */ /* 0x000fe200000006ff */
[----:B0-----:R-:W-:Y:S06]  /*6020*/  @!P0 BRA `(.L_x_107) ;  /* 0x00000018001c8947 */ /* 0x001fec0003800000 */
.L_x_155:
[----:B------:R-:W1:Y:S01]  /*6030*/  SYNCS.PHASECHK.TRANS64.TRYWAIT P0, [R7+URZ], R4 ;  /* 0x00000004070075a7 */ /* 0x000e62000800017f */
[----:B0-----:R-:W-:-:S05]  /*6040*/  VIADD R2, R11, 0x1 ;  /* 0x000000010b027836 */ /* 0x001fca0000000000 */
[----:B------:R-:W-:-:S04]  /*6050*/  ISETP.NE.AND P1, PT, R2, 0x29, PT ;  /* 0x000000290200780c */ /* 0x000fc80003f25270 */
[----:B------:R-:W-:Y:S02]  /*6060*/  SEL R3, RZ, 0x1, P1 ;  /* 0x00000001ff037807 */ /* 0x000fe40000800000 */
[----:B------:R-:W-:Y:S02]  /*6070*/  SEL R9, R2, RZ, P1 ;  /* 0x000000ff02097207 */ /* 0x000fe40000800000 */
[----:B------:R-:W-:-:S03]  /*6080*/  LOP3.LUT R10, R10, R3, RZ, 0x3c, !PT ;  /* 0x000000030a0a7212 */ /* 0x000fc600078e3cff */
[----:B------:R-:W-:Y:S01]  /*6090*/  IMAD R6, R9, 0x8, R0 ;  /* 0x0000000809067824 */ /* 0x000fe200078e0200 */
[----:B------:R-:W-:Y:S01]  /*60a0*/  SHF.L.U32 R5, R10, 0x1f, RZ ;  /* 0x0000001f0a057819 */ /* 0x000fe200000006ff */
[----:B-1----:R-:W-:Y:S06]  /*60b0*/  @!P0 BRA `(.L_x_108) ;  /* 0x00000018000c8947 */ /* 0x002fec0003800000 */
.L_x_156:
[----:B------:R-:W1:Y:S01]  /*60c0*/  SYNCS.PHASECHK.TRANS64.TRYWAIT P0, [R6+URZ], R5 ;  /* 0x00000005060075a7 */ /* 0x000e62000800017f */
[----:B------:R-:W-:-:S05]  /*60d0*/  VIADD R2, R9, 0x1 ;  /* 0x0000000109027836 */ /* 0x000fca0000000000 */
[----:B------:R-:W-:-:S04]  /*60e0*/  ISETP.NE.AND P1, PT, R2, 0x29, PT ;  /* 0x000000290200780c */ /* 0x000fc80003f25270 */
[----:B------:R-:W-:Y:S02]  /*60f0*/  SEL R3, RZ, 0x1, P1 ;  /* 0x00000001ff037807 */ /* 0x000fe40000800000 */
[----:B0-----:R-:W-:Y:S02]  /*6100*/  SEL R7, R2, RZ, P1 ;  /* 0x000000ff02077207 */ /* 0x001fe40000800000 */
[----:B------:R-:W-:-:S03]  /*6110*/  LOP3.LUT R10, R10, R3, RZ, 0x3c, !PT ;  /* 0x000000030a0a7212 */ /* 0x000fc600078e3cff */
[----:B------:R-:W-:Y:S01]  /*6120*/  IMAD R9, R7, 0x8, R0 ;  /* 0x0000000807097824 */ /* 0x000fe200078e0200 */
[----:B------:R-:W-:Y:S01]  /*6130*/  SHF.L.U32 R4, R10, 0x1f, RZ ;  /* 0x0000001f0a047819 */ /* 0x000fe200000006ff */
[----:B-1----:R-:W-:Y:S06]  /*6140*/  @!P0 BRA `(.L_x_109) ;  /* 0x0000001400fc8947 */ /* 0x002fec0003800000 */
.L_x_157:
[----:B------:R-:W1:Y:S01]  /*6150*/  SYNCS.PHASECHK.TRANS64.TRYWAIT P0, [R9+URZ], R4 ;  /* 0x00000004090075a7 */ /* 0x000e62000800017f */
[----:B------:R-:W-:-:S05]  /*6160*/  VIADD R2, R7, 0x1 ;  /* 0x0000000107027836 */ /* 0x000fca0000000000 */
[----:B------:R-:W-:-:S04]  /*6170*/  ISETP.NE.AND P1, PT, R2, 0x29, PT ;  /* 0x000000290200780c */ /* 0x000fc80003f25270 */
[----:B------:R-:W-:Y:S02]  /*6180*/  SEL R3, RZ, 0x1, P1 ;  /* 0x00000001ff037807 */ /* 0x000fe40000800000 */
[----:B------:R-:W-:Y:S02]  /*6190*/  SEL R7, R2, RZ, P1 ;  /* 0x000000ff02077207 */ /* 0x000fe40000800000 */
[----:B------:R-:W-:-:S03]  /*61a0*/  LOP3.LUT R10, R10, R3, RZ, 0x3c, !PT ;  /* 0x000000030a0a7212 */ /* 0x000fc600078e3cff */
[----:B0-----:R-:W-:Y:S01]  /*61b0*/  IMAD R6, R7, 0x8, R0 ;  /* 0x0000000807067824 */ /* 0x001fe200078e0200 */
[----:B------:R-:W-:Y:S01]  /*61c0*/  SHF.L.U32 R5, R10, 0x1f, RZ ;  /* 0x0000001f0a057819 */ /* 0x000fe200000006ff */
[----:B-1----:R-:W-:Y:S06]  /*61d0*/  @!P0 BRA `(.L_x_110) ;  /* 0x0000001400ec8947 */ /* 0x002fec0003800000 */
.L_x_158:
        /* <DEDUP_REMOVED lines=9> */
.L_x_159:
        /* <DEDUP_REMOVED lines=9> */
.L_x_160:
        /* <DEDUP_REMOVED lines=9> */
.L_x_161:
        /* <DEDUP_REMOVED lines=9> */
.L_x_162:
        /* <DEDUP_REMOVED lines=9> */
.L_x_163:
        /* <DEDUP_REMOVED lines=9> */
.L_x_164:
        /* <DEDUP_REMOVED lines=9> */
.L_x_165:
        /* <DEDUP_REMOVED lines=9> */
.L_x_166:
        /* <DEDUP_REMOVED lines=9> */
.L_x_167:
        /* <DEDUP_REMOVED lines=9> */
.L_x_168:
        /* <DEDUP_REMOVED lines=9> */
.L_x_169:
        /* <DEDUP_REMOVED lines=9> */
.L_x_170:
        /* <DEDUP_REMOVED lines=9> */
.L_x_171:
        /* <DEDUP_REMOVED lines=9> */
.L_x_172:
        /* <DEDUP_REMOVED lines=9> */
.L_x_173:
        /* <DEDUP_REMOVED lines=9> */
.L_x_174:
        /* <DEDUP_REMOVED lines=9> */
.L_x_175:
        /* <DEDUP_REMOVED lines=9> */
.L_x_176:
        /* <DEDUP_REMOVED lines=9> */
.L_x_177:
        /* <DEDUP_REMOVED lines=9> */
.L_x_178:
        /* <DEDUP_REMOVED lines=9> */
.L_x_179:
        /* <DEDUP_REMOVED lines=9> */
.L_x_180:
        /* <DEDUP_REMOVED lines=9> */
.L_x_181:
        /* <DEDUP_REMOVED lines=9> */
.L_x_182:
        /* <DEDUP_REMOVED lines=9> */
.L_x_183:
        /* <DEDUP_REMOVED lines=9> */
.L_x_184:
        /* <DEDUP_REMOVED lines=9> */
.L_x_185:
        /* <DEDUP_REMOVED lines=9> */
.L_x_186:
        /* <DEDUP_REMOVED lines=9> */
.L_x_187:
        /* <DEDUP_REMOVED lines=9> */
.L_x_188:
        /* <DEDUP_REMOVED lines=9> */
.L_x_189:
        /* <DEDUP_REMOVED lines=9> */
.L_x_190:
        /* <DEDUP_REMOVED lines=9> */
.L_x_191:
[----:B------:R-:W1:Y:S01]  /*7470*/  SYNCS.PHASECHK.TRANS64.TRYWAIT P0, [R9+URZ], R4 ;  /* 0x00000004090075a7 */ /* 0x000e62000800017f */
[----:B------:R-:W-:-:S05]  /*7480*/  VIADD R2, R7, 0x1 ;  /* 0x0000000107027836 */ /* 0x000fca0000000000 */
[----:B------:R-:W-:-:S04]  /*7490*/  ISETP.NE.AND P1, PT, R2, 0x29, PT ;  /* 0x000000290200780c */ /* 0x000fc80003f25270 */
[----:B------:R-:W-:Y:S02]  /*74a0*/  SEL R3, RZ, 0x1, P1 ;  /* 0x00000001ff037807 */ /* 0x000fe40000800000 */
[----:B------:R-:W-:Y:S02]  /*74b0*/  SEL R7, R2, RZ, P1 ;  /* 0x000000ff02077207 */ /* 0x000fe40000800000 */
[----:B------:R-:W-:-:S03]  /*74c0*/  LOP3.LUT R10, R10, R3, RZ, 0x3c, !PT ;  /* 0x000000030a0a7212 */ /* 0x000fc600078e3cff */
[----:B------:R-:W-:Y:S01]  /*74d0*/  IMAD R8, R7, 0x8, R0 ;  /* 0x0000000807087824 */ /* 0x000fe200078e0200 */
[----:B0-----:R-:W-:Y:S01]  /*74e0*/  SHF.L.U32 R5, R10, 0x1f, RZ ;  /* 0x0000001f0a057819 */ /* 0x001fe200000006ff */
[----:B-1----:R-:W-:Y:S06]  /*74f0*/  @!P0 BRA `(.L_x_144) ;  /* 0x0000000c00cc8947 */ /* 0x002fec0003800000 */
.L_x_192:
[----:B------:R-:W1:Y:S01]  /*7500*/  SYNCS.PHASECHK.TRANS64.TRYWAIT P0, [R8+URZ], R5 ;  /* 0x00000005080075a7 */ /* 0x000e62000800017f */
[----:B------:R-:W-:-:S05]  /*7510*/  VIADD R2, R7, 0x1 ;  /* 0x0000000107027836 */ /* 0x000fca0000000000 */
[----:B------:R-:W-:-:S04]  /*7520*/  ISETP.NE.AND P1, PT, R2, 0x29, PT ;  /* 0x000000290200780c */ /* 0x000fc80003f25270 */
[----:B------:R-:W-:Y:S02]  /*7530*/  SEL R3, RZ, 0x1, P1 ;  /* 0x00000001ff037807 */ /* 0x000fe40000800000 */
[----:B------:R-:W-:Y:S02]  /*7540*/  SEL R7, R2, RZ, P1 ;  /* 0x000000ff02077207 */ /* 0x000fe40000800000 */
[----:B0-----:R-:W-:-:S03]  /*7550*/  LOP3.LUT R9, R10, R3, RZ, 0x3c, !PT ;  /* 0x000000030a097212 */ /* 0x001fc600078e3cff */
[----:B------:R-:W-:Y:S01]  /*7560*/  IMAD R11, R7, 0x8, R0 ;  /* 0x00000008070b7824 */ /* 0x000fe200078e0200 */
[----:B------:R-:W-:Y:S01]  /*7570*/  SHF.L.U32 R6, R9, 0x1f, RZ ;  /* 0x0000001f09067819 */ /* 0x000fe200000006ff */
[----:B-1----:R-:W-:Y:S06]  /*7580*/  @!P0 BRA `(.L_x_145) ;  /* 0x0000000c00bc8947 */ /* 0x002fec0003800000 */
.L_x_193:
[----:B------:R-:W1:Y:S01]  /*7590*/  SYNCS.PHASECHK.TRANS64.TRYWAIT P0, [R11+URZ], R6 ;  /* 0x000000060b0075a7 */ /* 0x000e62000800017f */
[----:B------:R-:W-:-:S05]  /*75a0*/  VIADD R2, R7, 0x1 ;  /* 0x0000000107027836 */ /* 0x000fca0000000000 */
[----:B------:R-:W-:-:S04]  /*75b0*/  ISETP.NE.AND P1, PT, R2, 0x29, PT ;  /* 0x000000290200780c */ /* 0x000fc80003f25270 */
[----:B------:R-:W-:Y:S02]  /*75c0*/  SEL R4, RZ, 0x1, P1 ;  /* 0x00000001ff047807 */ /* 0x000fe40000800000 */
[----:B------:R-:W-:Y:S02]  /*75d0*/  SEL R3, R2, RZ, P1 ;  /* 0x000000ff02037207 */ /* 0x000fe40000800000 */
[----:B------:R-:W-:Y:S01]  /*75e0*/  LOP3.LUT R4, R9, R4, RZ, 0x3c, !PT ;  /* 0x0000000409047212 */ /* 0x000fe200078e3cff */
[----:B-1----:R-:W-:Y:S06]  /*75f0*/  @!P0 BRA `(.L_x_146) ;  /* 0x0000000c00b48947 */ /* 0x002fec0003800000 */
.L_x_194:
[----:B------:R-:W-:Y:S01]  /*7600*/  IMAD R3, R3, 0x8, R0 ;  /* 0x0000000803037824 */ /* 0x000fe200078e0200 */
[----:B------:R-:W-:-:S07]  /*7610*/  SHF.L.U32 R0, R4, 0x1f, RZ ;  /* 0x0000001f04007819 */ /* 0x000fce00000006ff */
.L_x_147:
[----:B--2---:R2:W3:Y:S02]  /*7620*/  SYNCS.PHASECHK.TRANS64.TRYWAIT P0, [R3+URZ], R0 ;  /* 0x00000000030075a7 */ /* 0x0044e4000800017f */
[----:B---3--:R-:W-:Y:S05]  /*7630*/  @!P0 NANOSLEEP.SYNCS 0x989680 ;  /* 0x009896800000895d */ /* 0x008fea0003900000 */
[----:B------:R-:W3:Y:S02]  /*7640*/  @!P0 SYNCS.PHASECHK.TRANS64 P0, [R3+URZ], R0 ;  /* 0x00000000030085a7 */ /* 0x000ee4000800007f */
[----:B---3--:R-:W-:Y:S05]  /*7650*/  @!P0 BRA `(.L_x_147) ;  /* 0xfffffffc00f08947 */ /* 0x008fea000383ffff */
.L_x_105:
[----:B------:R-:W-:Y:S05]  /*7660*/  BSYNC B0 ;  /* 0x0000000000007941 */ /* 0x000fea0003800000 */
.L_x_104:
[----:B------:R-:W-:Y:S05]  /*7670*/  EXIT ;  /* 0x000000000000794d */ /* 0x000fea0003800000 */
.L_x_18:
[----:B-1----:R-:W-:-:S04]  /*7680*/  IMAD.U32 R3, RZ, RZ, UR6 ;  /* 0x00000006ff037e24 */ /* 0x002fc8000f8e00ff */
[----:B------:R1:W4:Y:S03]  /*7690*/  SYNCS.PHASECHK.TRANS64.TRYWAIT P0, [R3+URZ], R2 ;  /* 0x00000002030075a7 */ /* 0x000326000800017f */
[----:B----4-:R-:W-:Y:S05]  /*76a0*/  @!P0 NANOSLEEP.SYNCS 0x989680 ;  /* 0x009896800000895d */ /* 0x010fea0003900000 */
[----:B------:R-:W4:Y:S02]  /*76b0*/  @!P0 SYNCS.PHASECHK.TRANS64 P0, [R3+URZ], R2 ;  /* 0x00000002030085a7 */ /* 0x000f24000800007f */
[----:B----4-:R-:W-:Y:S05]  /*76c0*/  @!P0 BRA `(.L_x_18) ;  /* 0xfffffffc00ec8947 */ /* 0x010fea000383ffff */
[----:B------:R-:W-:Y:S05]  /*76d0*/  BRA `(.L_x_17) ;  /* 0xffffffa000b47947 */ /* 0x000fea000383ffff */
.L_x_24:
[----:B-1----:R-:W-:-:S04]  /*76e0*/  IMAD.U32 R6, RZ, RZ, UR16 ;  /* 0x00000010ff067e24 */ /* 0x002fc8000f8e00ff */
[----:B------:R1:W4:Y:S03]  /*76f0*/  SYNCS.PHASECHK.TRANS64.TRYWAIT P0, [R6+URZ], R3 ;  /* 0x00000003060075a7 */ /* 0x000326000800017f */
[----:B----4-:R-:W-:Y:S05]  /*7700*/  @!P0 NANOSLEEP.SYNCS 0x989680 ;  /* 0x009896800000895d */ /* 0x010fea0003900000 */
[----:B------:R-:W4:Y:S02]  /*7710*/  @!P0 SYNCS.PHASECHK.TRANS64 P0, [R6+URZ], R3 ;  /* 0x00000003060085a7 */ /* 0x000f24000800007f */
[----:B----4-:R-:W-:Y:S05]  /*7720*/  @!P0 BRA `(.L_x_24) ;  /* 0xfffffffc00ec8947 */ /* 0x010fea000383ffff */
[----:B------:R-:W-:Y:S05]  /*7730*/  BRA `(.L_x_23) ;  /* 0xffffffa800047947 */ /* 0x000fea000383ffff */
.L_x_91:
[----:B------:R-:W-:Y:S01]  /*7740*/  BSSY B1, `(.L_x_148) ;  /* 0x0000006000017945 */ /* 0x000fe20003800000 */
[----:B------:R-:W-:-:S07]  /*7750*/  IMAD.MOV.U32 R2, RZ, RZ, -0x1 ;  /* 0xffffffffff027424 */ /* 0x000fce00078e00ff */
[----:B------:R-:W-:Y:S05]  /*7760*/  WARPSYNC.COLLECTIVE R2, `(.L_x_149) ;  /* 0x00000000020c7348 */ /* 0x000fea0003c00000 */
[----:B------:R-:W-:Y:S02]  /*7770*/  ELECT P1, UR62, PT ;  /* 0x00000000003e782f */ /* 0x000fe40003820000 */
[----:B------:R-:W-:Y:S01]  /*7780*/  MOV R2, UR62 ;  /* 0x0000003e00027c02 */ /* 0x000fe20008000f00 */
[----:B------:R-:W-:Y:S10]  /*7790*/  ENDCOLLECTIVE ;  /* 0x000000000000791b */ /* 0x000ff40003800000 */
.L_x_149:
[----:B------:R-:W-:Y:S05]  /*77a0*/  BSYNC B1 ;  /* 0x0000000000017941 */ /* 0x000fea0003800000 */
.L_x_148:
[----:B------:R-:W-:Y:S05]  /*77b0*/  BRA `(.L_x_150) ;  /* 0xffffffdc00107947 */ /* 0x000fea000383ffff */
.L_x_94:
[----:B-1----:R1:W2:Y:S02]  /*77c0*/  SYNCS.PHASECHK.TRANS64.TRYWAIT P1, [R20+URZ+0x148], R5 ;  /* 0x00014805140075a7 */ /* 0x0022a4000802017f */
[----:B--2---:R-:W-:Y:S05]  /*77d0*/  @!P1 NANOSLEEP.SYNCS 0x989680 ;  /* 0x009896800000995d */ /* 0x004fea0003900000 */
[----:B------:R-:W2:Y:S02]  /*77e0*/  @!P1 SYNCS.PHASECHK.TRANS64 P1, [R20+URZ+0x148], R5 ;  /* 0x00014805140095a7 */ /* 0x000ea4000802007f */
[----:B--2---:R-:W-:Y:S05]  /*77f0*/  @!P1 BRA `(.L_x_94) ;  /* 0xfffffffc00f09947 */ /* 0x004fea000383ffff */
[----:B------:R-:W-:Y:S05]  /*7800*/  BRA `(.L_x_151) ;  /* 0xffffffdc00447947 */ /* 0x000fea000383ffff */
.L_x_103:
[----:B------:R-:W-:Y:S01]  /*7810*/  BSSY B0, `(.L_x_152) ;  /* 0x0000006000007945 */ /* 0x000fe20003800000 */
[----:B------:R-:W-:-:S07]  /*7820*/  IMAD.MOV.U32 R2, RZ, RZ, -0x1 ;  /* 0xffffffffff027424 */ /* 0x000fce00078e00ff */
[----:B------:R-:W-:Y:S05]  /*7830*/  WARPSYNC.COLLECTIVE R2, `(.L_x_153) ;  /* 0x00000000020c7348 */ /* 0x000fea0003c00000 */
[----:B------:R-:W-:Y:S02]  /*7840*/  ELECT P1, UR62, PT ;  /* 0x00000000003e782f */ /* 0x000fe40003820000 */
[----:B------:R-:W-:Y:S01]  /*7850*/  MOV R2, UR62 ;  /* 0x0000003e00027c02 */ /* 0x000fe20008000f00 */
[----:B------:R-:W-:Y:S10]  /*7860*/  ENDCOLLECTIVE ;  /* 0x000000000000791b */ /* 0x000ff40003800000 */
.L_x_153:
[----:B------:R-:W-:Y:S05]  /*7870*/  BSYNC B0 ;  /* 0x0000000000007941 */ /* 0x000fea0003800000 */
.L_x_152:
[----:B------:R-:W-:Y:S01]  /*7880*/  PLOP3.LUT P0, PT, P1, PT, PT, 0x80, 0x0 ;  /* 0x000000000000781c */ /* 0x000fe20000f0f070 */
[----:B------:R-:W-:-:S12]  /*7890*/  BRA `(.L_x_154) ;  /* 0xffffffe400907947 */ /* 0x000fd8000383ffff */
.L_x_107:
[----:B0-----:R0:W1:Y:S02]  /*78a0*/  SYNCS.PHASECHK.TRANS64.TRYWAIT P0, [R5+URZ], R2 ;  /* 0x00000002050075a7 */ /* 0x001064000800017f */
[----:B-1----:R-:W-:Y:S05]  /*78b0*/  @!P0 NANOSLEEP.SYNCS 0x989680 ;  /* 0x009896800000895d */ /* 0x002fea0003900000 */
[----:B------:R-:W1:Y:S02]  /*78c0*/  @!P0 SYNCS.PHASECHK.TRANS64 P0, [R5+URZ], R2 ;  /* 0x00000002050085a7 */ /* 0x000e64000800007f */
[----:B-1----:R-:W-:Y:S05]  /*78d0*/  @!P0 BRA `(.L_x_107) ;  /* 0xfffffffc00f08947 */ /* 0x002fea000383ffff */
[----:B------:R-:W-:Y:S05]  /*78e0*/  BRA `(.L_x_155) ;  /* 0xffffffe400d07947 */ /* 0x000fea000383ffff */
.L_x_108:
[----:B0-----:R0:W1:Y:S02]  /*78f0*/  SYNCS.PHASECHK.TRANS64.TRYWAIT P0, [R7+URZ], R4 ;  /* 0x00000004070075a7 */ /* 0x001064000800017f */
[----:B-1----:R-:W-:Y:S05]  /*7900*/  @!P0 NANOSLEEP.SYNCS 0x989680 ;  /* 0x009896800000895d */ /* 0x002fea0003900000 */
[----:B------:R-:W1:Y:S02]  /*7910*/  @!P0 SYNCS.PHASECHK.TRANS64 P0, [R7+URZ], R4 ;  /* 0x00000004070085a7 */ /* 0x000e64000800007f */
[----:B-1----:R-:W-:Y:S05]  /*7920*/  @!P0 BRA `(.L_x_108) ;  /* 0xfffffffc00f08947 */ /* 0x002fea000383ffff */
[----:B------:R-:W-:Y:S05]  /*7930*/  BRA `(.L_x_156) ;  /* 0xffffffe400e07947 */ /* 0x000fea000383ffff */
.L_x_109:
[----:B0-----:R0:W1:Y:S02]  /*7940*/  SYNCS.PHASECHK.TRANS64.TRYWAIT P0, [R6+URZ], R5 ;  /* 0x00000005060075a7 */ /* 0x001064000800017f */
[----:B-1----:R-:W-:Y:S05]  /*7950*/  @!P0 NANOSLEEP.SYNCS 0x989680 ;  /* 0x009896800000895d */ /* 0x002fea0003900000 */
[----:B------:R-:W1:Y:S02]  /*7960*/  @!P0 SYNCS.PHASECHK.TRANS64 P0, [R6+URZ], R5 ;  /* 0x00000005060085a7 */ /* 0x000e64000800007f */
[----:B-1----:R-:W-:Y:S05]  /*7970*/  @!P0 BRA `(.L_x_109) ;  /* 0xfffffffc00f08947 */ /* 0x002fea000383ffff */
[----:B------:R-:W-:Y:S05]  /*7980*/  BRA `(.L_x_157) ;  /* 0xffffffe400f07947 */ /* 0x000fea000383ffff */
.L_x_110:
[----:B0-----:R0:W1:Y:S02]  /*7990*/  SYNCS.PHASECHK.TRANS64.TRYWAIT P0, [R9+URZ], R4 ;  /* 0x00000004090075a7 */ /* 0x001064000800017f */
[----:B-1----:R-:W-:Y:S05]  /*79a0*/  @!P0 NANOSLEEP.SYNCS 0x989680 ;  /* 0x009896800000895d */ /* 0x002fea0003900000 */
[----:B------:R-:W1:Y:S02]  /*79b0*/  @!P0 SYNCS.PHASECHK.TRANS64 P0, [R9+URZ], R4 ;  /* 0x00000004090085a7 */ /* 0x000e64000800007f */
[----:B-1----:R-:W-:Y:S05]  /*79c0*/  @!P0 BRA `(.L_x_110) ;  /* 0xfffffffc00f08947 */ /* 0x002fea000383ffff */
[----:B------:R-:W-:Y:S05]  /*79d0*/  BRA `(.L_x_158) ;  /* 0xffffffe800007947 */ /* 0x000fea000383ffff */
.L_x_111:
[----:B0-----:R0:W1:Y:S02]  /*79e0*/  SYNCS.PHASECHK.TRANS64.TRYWAIT P0, [R6+URZ], R5 ;  /* 0x00000005060075a7 */ /* 0x001064000800017f */
[----:B-1----:R-:W-:Y:S05]  /*79f0*/  @!P0 NANOSLEEP.SYNCS 0x989680 ;  /* 0x009896800000895d */ /* 0x002fea0003900000 */
[----:B------:R-:W1:Y:S02]  /*7a00*/  @!P0 SYNCS.PHASECHK.TRANS64 P0, [R6+URZ], R5 ;  /* 0x00000005060085a7 */ /* 0x000e64000800007f */
[----:B-1----:R-:W-:Y:S05]  /*7a10*/  @!P0 BRA `(.L_x_111) ;  /* 0xfffffffc00f08947 */ /* 0x002fea000383ffff */
[----:B------:R-:W-:Y:S05]  /*7a20*/  BRA `(.L_x_159) ;  /* 0xffffffe800107947 */ /* 0x000fea000383ffff */
.L_x_112:
[----:B0-----:R0:W1:Y:S02]  /*7a30*/  SYNCS.PHASECHK.TRANS64.TRYWAIT P0, [R9+URZ], R4 ;  /* 0x00000004090075a7 */ /* 0x001064000800017f */
[----:B-1----:R-:W-:Y:S05]  /*7a40*/  @!P0 NANOSLEEP.SYNCS 0x989680 ;  /* 0x009896800000895d */ /* 0x002fea0003900000 */
[----:B------:R-:W1:Y:S02]  /*7a50*/  @!P0 SYNCS.PHASECHK.TRANS64 P0, [R9+URZ], R4 ;  /* 0x00000004090085a7 */ /* 0x000e64000800007f */
[----:B-1----:R-:W-:Y:S05]  /*7a60*/  @!P0 BRA `(.L_x_112) ;  /* 0xfffffffc00f08947 */ /* 0x002fea000383ffff */
[----:B------:R-:W-:Y:S05]  /*7a70*/  BRA `(.L_x_160) ;  /* 0xffffffe800207947 */ /* 0x000fea000383ffff */
.L_x_113:
[----:B0-----:R0:W1:Y:S02]  /*7a80*/  SYNCS.PHASECHK.TRANS64.TRYWAIT P0, [R6+URZ], R5 ;  /* 0x00000005060075a7 */ /* 0x001064000800017f */
[----:B-1----:R-:W-:Y:S05]  /*7a90*/  @!P0 NANOSLEEP.SYNCS 0x989680 ;  /* 0x009896800000895d */ /* 0x002fea0003900000 */
[----:B------:R-:W1:Y:S02]  /*7aa0*/  @!P0 SYNCS.PHASECHK.TRANS64 P0, [R6+URZ], R5 ;  /* 0x00000005060085a7 */ /* 0x000e64000800007f */
[----:B-1----:R-:W-:Y:S05]  /*7ab0*/  @!P0 BRA `(.L_x_113) ;  /* 0xfffffffc00f08947 */ /* 0x002fea000383ffff */
[----:B------:R-:W-:Y:S05]  /*7ac0*/  BRA `(.L_x_161) ;  /* 0xffffffe800307947 */ /* 0x000fea000383ffff */
.L_x_114:
[----:B0-----:R0:W1:Y:S02]  /*7ad0*/  SYNCS.PHASECHK.TRANS64.TRYWAIT P0, [R9+URZ], R4 ;  /* 0x00000004090075a7 */ /* 0x001064000800017f */
[----:B-1----:R-:W-:Y:S05]  /*7ae0*/  @!P0 NANOSLEEP.SYNCS 0x989680 ;  /* 0x009896800000895d */ /* 0x002fea0003900000 */
[----:B------:R-:W1:Y:S02]  /*7af0*/  @!P0 SYNCS.PHASECHK.TRANS64 P0, [R9+URZ], R4 ;  /* 0x00000004090085a7 */ /* 0x000e64000800007f */
[----:B-1----:R-:W-:Y:S05]  /*7b00*/  @!P0 BRA `(.L_x_114) ;  /* 0xfffffffc00f08947 */ /* 0x002fea000383ffff */
[----:B------:R-:W-:Y:S05]  /*7b10*/  BRA `(.L_x_162) ;  /* 0xffffffe800407947 */ /* 0x000fea000383ffff */
.L_x_115:
[----:B0-----:R0:W1:Y:S02]  /*7b20*/  SYNCS.PHASECHK.TRANS64.TRYWAIT P0, [R6+URZ], R5 ;  /* 0x00000005060075a7 */ /* 0x001064000800017f */
[----:B-1----:R-:W-:Y:S05]  /*7b30*/  @!P0 NANOSLEEP.SYNCS 0x989680 ;  /* 0x009896800000895d */ /* 0x002fea0003900000 */
[----:B------:R-:W1:Y:S02]  /*7b40*/  @!P0 SYNCS.PHASECHK.TRANS64 P0, [R6+URZ], R5 ;  /* 0x00000005060085a7 */ /* 0x000e64000800007f */
[----:B-1----:R-:W-:Y:S05]  /*7b50*/  @!P0 BRA `(.L_x_115) ;  /* 0xfffffffc00f08947 */ /* 0x002fea000383ffff */
[----:B------:R-:W-:Y:S05]  /*7b60*/  BRA `(.L_x_163) ;  /* 0xffffffe800507947 */ /* 0x000fea000383ffff */
.L_x_116:
[----:B0-----:R0:W1:Y:S02]  /*7b70*/  SYNCS.PHASECHK.TRANS64.TRYWAIT P0, [R9+URZ], R4 ;  /* 0x00000004090075a7 */ /* 0x001064000800017f */
[----:B-1----:R-:W-:Y:S05]  /*7b80*/  @!P0 NANOSLEEP.SYNCS 0x989680 ;  /* 0x009896800000895d */ /* 0x002fea0003900000 */
[----:B------:R-:W1:Y:S02]  /*7b90*/  @!P0 SYNCS.PHASECHK.TRANS64 P0, [R9+URZ], R4 ;  /* 0x00000004090085a7 */ /* 0x000e64000800007f */
[----:B-1----:R-:W-:Y:S05]  /*7ba0*/  @!P0 BRA `(.L_x_116) ;  /* 0xfffffffc00f08947 */ /* 0x002fea000383ffff */
[----:B------:R-:W-:Y:S05]  /*7bb0*/  BRA `(.L_x_164) ;  /* 0xffffffe800607947 */ /* 0x000fea000383ffff */
.L_x_117:
[----:B0-----:R0:W1:Y:S02]  /*7bc0*/  SYNCS.PHASECHK.TRANS64.TRYWAIT P0, [R6+URZ], R5 ;  /* 0x00000005060075a7 */ /* 0x001064000800017f */
[----:B-1----:R-:W-:Y:S05]  /*7bd0*/  @!P0 NANOSLEEP.SYNCS 0x989680 ;  /* 0x009896800000895d */ /* 0x002fea0003900000 */
[----:B------:R-:W1:Y:S02]  /*7be0*/  @!P0 SYNCS.PHASECHK.TRANS64 P0, [R6+URZ], R5 ;  /* 0x00000005060085a7 */ /* 0x000e64000800007f */
[----:B-1----:R-:W-:Y:S05]  /*7bf0*/  @!P0 BRA `(.L_x_117) ;  /* 0xfffffffc00f08947 */ /* 0x002fea000383ffff */
[----:B------:R-:W-:Y:S05]  /*7c00*/  BRA `(.L_x_165) ;  /* 0xffffffe800707947 */ /* 0x000fea000383ffff */
.L_x_118:
[----:B0-----:R0:W1:Y:S02]  /*7c10*/  SYNCS.PHASECHK.TRANS64.TRYWAIT P0, [R9+URZ], R4 ;  /* 0x00000004090075a7 */ /* 0x001064000800017f */
[----:B-1----:R-:W-:Y:S05]  /*7c20*/  @!P0 NANOSLEEP.SYNCS 0x989680 ;  /* 0x009896800000895d */ /* 0x002fea0003900000 */
[----:B------:R-:W1:Y:S02]  /*7c30*/  @!P0 SYNCS.PHASECHK.TRANS64 P0, [R9+URZ], R4 ;  /* 0x00000004090085a7 */ /* 0x000e64000800007f */
[----:B-1----:R-:W-:Y:S05]  /*7c40*/  @!P0 BRA `(.L_x_118) ;  /* 0xfffffffc00f08947 */ /* 0x002fea000383ffff */
[----:B------:R-:W-:Y:S05]  /*7c50*/  BRA `(.L_x_166) ;  /* 0xffffffe800807947 */ /* 0x000fea000383ffff */
.L_x_119:
[----:B0-----:R0:W1:Y:S02]  /*7c60*/  SYNCS.PHASECHK.TRANS64.TRYWAIT P0, [R6+URZ], R5 ;  /* 0x00000005060075a7 */ /* 0x001064000800017f */
[----:B-1----:R-:W-:Y:S05]  /*7c70*/  @!P0 NANOSLEEP.SYNCS 0x989680 ;  /* 0x009896800000895d */ /* 0x002fea0003900000 */
[----:B------:R-:W1:Y:S02]  /*7c80*/  @!P0 SYNCS.PHASECHK.TRANS64 P0, [R6+URZ], R5 ;  /* 0x00000005060085a7 */ /* 0x000e64000800007f */
[----:B-1----:R-:W-:Y:S05]  /*7c90*/  @!P0 BRA `(.L_x_119) ;  /* 0xfffffffc00f08947 */ /* 0x002fea000383ffff */
[----:B------:R-:W-:Y:S05]  /*7ca0*/  BRA `(.L_x_167) ;  /* 0xffffffe800907947 */ /* 0x000fea000383ffff */
.L_x_120:
[----:B0-----:R0:W1:Y:S02]  /*7cb0*/  SYNCS.PHASECHK.TRANS64.TRYWAIT P0, [R9+URZ], R4 ;  /* 0x00000004090075a7 */ /* 0x001064000800017f */
[----:B-1----:R-:W-:Y:S05]  /*7cc0*/  @!P0 NANOSLEEP.SYNCS 0x989680 ;  /* 0x009896800000895d */ /* 0x002fea0003900000 */
[----:B------:R-:W1:Y:S02]  /*7cd0*/  @!P0 SYNCS.PHASECHK.TRANS64 P0, [R9+URZ], R4 ;  /* 0x00000004090085a7 */ /* 0x000e64000800007f */
[----:B-1----:R-:W-:Y:S05]  /*7ce0*/  @!P0 BRA `(.L_x_120) ;  /* 0xfffffffc00f08947 */ /* 0x002fea000383ffff */
[----:B------:R-:W-:Y:S05]  /*7cf0*/  BRA `(.L_x_168) ;  /* 0xffffffe800a07947 */ /* 0x000fea000383ffff */
.L_x_121:
[----:B0-----:R0:W1:Y:S02]  /*7d00*/  SYNCS.PHASECHK.TRANS64.TRYWAIT P0, [R6+URZ], R5 ;  /* 0x00000005060075a7 */ /* 0x001064000800017f */
[----:B-1----:R-:W-:Y:S05]  /*7d10*/  @!P0 NANOSLEEP.SYNCS 0x989680 ;  /* 0x009896800000895d */ /* 0x002fea0003900000 */
[----:B------:R-:W1:Y:S02]  /*7d20*/  @!P0 SYNCS.PHASECHK.TRANS64 P0, [R6+URZ], R5 ;  /* 0x00000005060085a7 */ /* 0x000e64000800007f */
[----:B-1----:R-:W-:Y:S05]  /*7d30*/  @!P0 BRA `(.L_x_121) ;  /* 0xfffffffc00f08947 */ /* 0x002fea000383ffff */
[----:B------:R-:W-:Y:S05]  /*7d40*/  BRA `(.L_x_169) ;  /* 0xffffffe800b07947 */ /* 0x000fea000383ffff */
.L_x_122:
[----:B0-----:R0:W1:Y:S02]  /*7d50*/  SYNCS.PHASECHK.TRANS64.TRYWAIT P0, [R9+URZ], R4 ;  /* 0x00000004090075a7 */ /* 0x001064000800017f */
[----:B-1----:R-:W-:Y:S05]  /*7d60*/  @!P0 NANOSLEEP.SYNCS 0x989680 ;  /* 0x009896800000895d */ /* 0x002fea0003900000 */
[----:B------:R-:W1:Y:S02]  /*7d70*/  @!P0 SYNCS.PHASECHK.TRANS64 P0, [R9+URZ], R4 ;  /* 0x00000004090085a7 */ /* 0x000e64000800007f */
[----:B-1----:R-:W-:Y:S05]  /*7d80*/  @!P0 BRA `(.L_x_122) ;  /* 0xfffffffc00f08947 */ /* 0x002fea000383ffff */
[----:B------:R-:W-:Y:S05]  /*7d90*/  BRA `(.L_x_170) ;  /* 0xffffffe800c07947 */ /* 0x000fea000383ffff */
.L_x_123:
[----:B0-----:R0:W1:Y:S02]  /*7da0*/  SYNCS.PHASECHK.TRANS64.TRYWAIT P0, [R6+URZ], R5 ;  /* 0x00000005060075a7 */ /* 0x001064000800017f */
[----:B-1----:R-:W-:Y:S05]  /*7db0*/  @!P0 NANOSLEEP.SYNCS 0x989680 ;  /* 0x009896800000895d */ /* 0x002fea0003900000 */
[----:B------:R-:W1:Y:S02]  /*7dc0*/  @!P0 SYNCS.PHASECHK.TRANS64 P0, [R6+URZ], R5 ;  /* 0x00000005060085a7 */ /* 0x000e64000800007f */
[----:B-1----:R-:W-:Y:S05]  /*7dd0*/  @!P0 BRA `(.L_x_123) ;  /* 0xfffffffc00f08947 */ /* 0x002fea000383ffff */
[----:B------:R-:W-:Y:S05]  /*7de0*/  BRA `(.L_x_171) ;  /* 0xffffffe800d07947 */ /* 0x000fea000383ffff */
.L_x_124:
[----:B0-----:R0:W1:Y:S02]  /*7df0*/  SYNCS.PHASECHK.TRANS64.TRYWAIT P0, [R9+URZ], R4 ;  /* 0x00000004090075a7 */ /* 0x001064000800017f */
[----:B-1----:R-:W-:Y:S05]  /*7e00*/  @!P0 NANOSLEEP.SYNCS 0x989680 ;  /* 0x009896800000895d */ /* 0x002fea0003900000 */
[----:B------:R-:W1:Y:S02]  /*7e10*/  @!P0 SYNCS.PHASECHK.TRANS64 P0, [R9+URZ], R4 ;  /* 0x00000004090085a7 */ /* 0x000e64000800007f */
[----:B-1----:R-:W-:Y:S05]  /*7e20*/  @!P0 BRA `(.L_x_124) ;  /* 0xfffffffc00f08947 */ /* 0x002fea000383ffff */
[----:B------:R-:W-:Y:S05]  /*7e30*/  BRA `(.L_x_172) ;  /* 0xffffffe800e07947 */ /* 0x000fea000383ffff */
.L_x_125:
[----:B0-----:R0:W1:Y:S02]  /*7e40*/  SYNCS.PHASECHK.TRANS64.TRYWAIT P0, [R6+URZ], R5 ;  /* 0x00000005060075a7 */ /* 0x001064000800017f */
[----:B-1----:R-:W-:Y:S05]  /*7e50*/  @!P0 NANOSLEEP.SYNCS 0x989680 ;  /* 0x009896800000895d */ /* 0x002fea0003900000 */
[----:B------:R-:W1:Y:S02]  /*7e60*/  @!P0 SYNCS.PHASECHK.TRANS64 P0, [R6+URZ], R5 ;  /* 0x00000005060085a7 */ /* 0x000e64000800007f */
[----:B-1----:R-:W-:Y:S05]  /*7e70*/  @!P0 BRA `(.L_x_125) ;  /* 0xfffffffc00f08947 */ /* 0x002fea000383ffff */
[----:B------:R-:W-:Y:S05]  /*7e80*/  BRA `(.L_x_173) ;  /* 0xffffffe800f07947 */ /* 0x000fea000383ffff */
.L_x_126:
[----:B0-----:R0:W1:Y:S02]  /*7e90*/  SYNCS.PHASECHK.TRANS64.TRYWAIT P0, [R9+URZ], R4 ;  /* 0x00000004090075a7 */ /* 0x001064000800017f */
[----:B-1----:R-:W-:Y:S05]  /*7ea0*/  @!P0 NANOSLEEP.SYNCS 0x989680 ;  /* 0x009896800000895d */ /* 0x002fea0003900000 */
[----:B------:R-:W1:Y:S02]  /*7eb0*/  @!P0 SYNCS.PHASECHK.TRANS64 P0, [R9+URZ], R4 ;  /* 0x00000004090085a7 */ /* 0x000e64000800007f */
[----:B-1----:R-:W-:Y:S05]  /*7ec0*/  @!P0 BRA `(.L_x_126) ;  /* 0xfffffffc00f08947 */ /* 0x002fea000383ffff */
[----:B------:R-:W-:Y:S05]  /*7ed0*/  BRA `(.L_x_174) ;  /* 0xffffffec00007947 */ /* 0x000fea000383ffff */
.L_x_127:
[----:B0-----:R0:W1:Y:S02]  /*7ee0*/  SYNCS.PHASECHK.TRANS64.TRYWAIT P0, [R6+URZ], R5 ;  /* 0x00000005060075a7 */ /* 0x001064000800017f */
[----:B-1----:R-:W-:Y:S05]  /*7ef0*/  @!P0 NANOSLEEP.SYNCS 0x989680 ;  /* 0x009896800000895d */ /* 0x002fea0003900000 */
[----:B------:R-:W1:Y:S02]  /*7f00*/  @!P0 SYNCS.PHASECHK.TRANS64 P0, [R6+URZ], R5 ;  /* 0x00000005060085a7 */ /* 0x000e64000800007f */
[----:B-1----:R-:W-:Y:S05]  /*7f10*/  @!P0 BRA `(.L_x_127) ;  /* 0xfffffffc00f08947 */ /* 0x002fea000383ffff */
[----:B------:R-:W-:Y:S05]  /*7f20*/  BRA `(.L_x_175) ;  /* 0xffffffec00107947 */ /* 0x000fea000383ffff */
.L_x_128:
[----:B0-----:R0:W1:Y:S02]  /*7f30*/  SYNCS.PHASECHK.TRANS64.TRYWAIT P0, [R9+URZ], R4 ;  /* 0x00000004090075a7 */ /* 0x001064000800017f */
[----:B-1----:R-:W-:Y:S05]  /*7f40*/  @!P0 NANOSLEEP.SYNCS 0x989680 ;  /* 0x009896800000895d */ /* 0x002fea0003900000 */
[----:B------:R-:W1:Y:S02]  /*7f50*/  @!P0 SYNCS.PHASECHK.TRANS64 P0, [R9+URZ], R4 ;  /* 0x00000004090085a7 */ /* 0x000e64000800007f */
[----:B-1----:R-:W-:Y:S05]  /*7f60*/  @!P0 BRA `(.L_x_128) ;  /* 0xfffffffc00f08947 */ /* 0x002fea000383ffff */
[----:B------:R-:W-:Y:S05]  /*7f70*/  BRA `(.L_x_176) ;  /* 0xffffffec00207947 */ /* 0x000fea000383ffff */
.L_x_129:
[----:B0-----:R0:W1:Y:S02]  /*7f80*/  SYNCS.PHASECHK.TRANS64.TRYWAIT P0, [R6+URZ], R5 ;  /* 0x00000005060075a7 */ /* 0x001064000800017f */
[----:B-1----:R-:W-:Y:S05]  /*7f90*/  @!P0 NANOSLEEP.SYNCS 0x989680 ;  /* 0x009896800000895d */ /* 0x002fea0003900000 */
[----:B------:R-:W1:Y:S02]  /*7fa0*/  @!P0 SYNCS.PHASECHK.TRANS64 P0, [R6+URZ], R5 ;  /* 0x00000005060085a7 */ /* 0x000e64000800007f */
[----:B-1----:R-:W-:Y:S05]  /*7fb0*/  @!P0 BRA `(.L_x_129) ;  /* 0xfffffffc00f08947 */ /* 0x002fea000383ffff */
[----:B------:R-:W-:Y:S05]  /*7fc0*/  BRA `(.L_x_177) ;  /* 0xffffffec00307947 */ /* 0x000fea000383ffff */
.L_x_130:
[----:B0-----:R0:W1:Y:S02]  /*7fd0*/  SYNCS.PHASECHK.TRANS64.TRYWAIT P0, [R9+URZ], R4 ;  /* 0x00000004090075a7 */ /* 0x001064000800017f */
[----:B-1----:R-:W-:Y:S05]  /*7fe0*/  @!P0 NANOSLEEP.SYNCS 0x989680 ;  /* 0x009896800000895d */ /* 0x002fea0003900000 */
[----:B------:R-:W1:Y:S02]  /*7ff0*/  @!P0 SYNCS.PHASECHK.TRANS64 P0, [R9+URZ], R4 ;  /* 0x00000004090085a7 */ /* 0x000e64000800007f */
[----:B-1----:R-:W-:Y:S05]  /*8000*/  @!P0 BRA `(.L_x_130) ;  /* 0xfffffffc00f08947 */ /* 0x002fea000383ffff */
[----:B------:R-:W-:Y:S05]  /*8010*/  BRA `(.L_x_178) ;  /* 0xffffffec00407947 */ /* 0x000fea000383ffff */
.L_x_131:
[----:B0-----:R0:W1:Y:S02]  /*8020*/  SYNCS.PHASECHK.TRANS64.TRYWAIT P0, [R6+URZ], R5 ;  /* 0x00000005060075a7 */ /* 0x001064000800017f */
[----:B-1----:R-:W-:Y:S05]  /*8030*/  @!P0 NANOSLEEP.SYNCS 0x989680 ;  /* 0x009896800000895d */ /* 0x002fea0003900000 */
[----:B------:R-:W1:Y:S02]  /*8040*/  @!P0 SYNCS.PHASECHK.TRANS64 P0, [R6+URZ], R5 ;  /* 0x00000005060085a7 */ /* 0x000e64000800007f */
[----:B-1----:R-:W-:Y:S05]  /*8050*/  @!P0 BRA `(.L_x_131) ;  /* 0xfffffffc00f08947 */ /* 0x002fea000383ffff */
[----:B------:R-:W-:Y:S05]  /*8060*/  BRA `(.L_x_179) ;  /* 0xffffffec00507947 */ /* 0x000fea000383ffff */
.L_x_132:
[----:B0-----:R0:W1:Y:S02]  /*8070*/  SYNCS.PHASECHK.TRANS64.TRYWAIT P0, [R9+URZ], R4 ;  /* 0x00000004090075a7 */ /* 0x001064000800017f */
[----:B-1----:R-:W-:Y:S05]  /*8080*/  @!P0 NANOSLEEP.SYNCS 0x989680 ;  /* 0x009896800000895d */ /* 0x002fea0003900000 */
[----:B------:R-:W1:Y:S02]  /*8090*/  @!P0 SYNCS.PHASECHK.TRANS64 P0, [R9+URZ], R4 ;  /* 0x00000004090085a7 */ /* 0x000e64000800007f */
[----:B-1----:R-:W-:Y:S05]  /*80a0*/  @!P0 BRA `(.L_x_132) ;  /* 0xfffffffc00f08947 */ /* 0x002fea000383ffff */
[----:B------:R-:W-:Y:S05]  /*80b0*/  BRA `(.L_x_180) ;  /* 0xffffffec00607947 */ /* 0x000fea000383ffff */
.L_x_133:
[----:B0-----:R0:W1:Y:S02]  /*80c0*/  SYNCS.PHASECHK.TRANS64.TRYWAIT P0, [R6+URZ], R5 ;  /* 0x00000005060075a7 */ /* 0x001064000800017f */
[----:B-1----:R-:W-:Y:S05]  /*80d0*/  @!P0 NANOSLEEP.SYNCS 0x989680 ;  /* 0x009896800000895d */ /* 0x002fea0003900000 */
[----:B------:R-:W1:Y:S02]  /*80e0*/  @!P0 SYNCS.PHASECHK.TRANS64 P0, [R6+URZ], R5 ;  /* 0x00000005060085a7 */ /* 0x000e64000800007f */
[----:B-1----:R-:W-:Y:S05]  /*80f0*/  @!P0 BRA `(.L_x_133) ;  /* 0xfffffffc00f08947 */ /* 0x002fea000383ffff */
[----:B------:R-:W-:Y:S05]  /*8100*/  BRA `(.L_x_181) ;  /* 0xffffffec00707947 */ /* 0x000fea000383ffff */
.L_x_134:
[----:B0-----:R0:W1:Y:S02]  /*8110*/  SYNCS.PHASECHK.TRANS64.TRYWAIT P0, [R9+URZ], R4 ;  /* 0x00000004090075a7 */ /* 0x001064000800017f */
[----:B-1----:R-:W-:Y:S05]  /*8120*/  @!P0 NANOSLEEP.SYNCS 0x989680 ;  /* 0x009896800000895d */ /* 0x002fea0003900000 */
[----:B------:R-:W1:Y:S02]  /*8130*/  @!P0 SYNCS.PHASECHK.TRANS64 P0, [R9+URZ], R4 ;  /* 0x00000004090085a7 */ /* 0x000e64000800007f */
[----:B-1----:R-:W-:Y:S05]  /*8140*/  @!P0 BRA `(.L_x_134) ;  /* 0xfffffffc00f08947 */ /* 0x002fea000383ffff */
[----:B------:R-:W-:Y:S05]  /*8150*/  BRA `(.L_x_182) ;  /* 0xffffffec00807947 */ /* 0x000fea000383ffff */
.L_x_135:
[----:B0-----:R0:W1:Y:S02]  /*8160*/  SYNCS.PHASECHK.TRANS64.TRYWAIT P0, [R6+URZ], R5 ;  /* 0x00000005060075a7 */ /* 0x001064000800017f */
[----:B-1----:R-:W-:Y:S05]  /*8170*/  @!P0 NANOSLEEP.SYNCS 0x989680 ;  /* 0x009896800000895d */ /* 0x002fea0003900000 */
[----:B------:R-:W1:Y:S02]  /*8180*/  @!P0 SYNCS.PHASECHK.TRANS64 P0, [R6+URZ], R5 ;  /* 0x00000005060085a7 */ /* 0x000e64000800007f */
[----:B-1----:R-:W-:Y:S05]  /*8190*/  @!P0 BRA `(.L_x_135) ;  /* 0xfffffffc00f08947 */ /* 0x002fea000383ffff */
[----:B------:R-:W-:Y:S05]  /*81a0*/  BRA `(.L_x_183) ;  /* 0xffffffec00907947 */ /* 0x000fea000383ffff */
.L_x_136:
[----:B0-----:R0:W1:Y:S02]  /*81b0*/  SYNCS.PHASECHK.TRANS64.TRYWAIT P0, [R9+URZ], R4 ;  /* 0x00000004090075a7 */ /* 0x001064000800017f */
[----:B-1----:R-:W-:Y:S05]  /*81c0*/  @!P0 NANOSLEEP.SYNCS 0x989680 ;  /* 0x009896800000895d */ /* 0x002fea0003900000 */
[----:B------:R-:W1:Y:S02]  /*81d0*/  @!P0 SYNCS.PHASECHK.TRANS64 P0, [R9+URZ], R4 ;  /* 0x00000004090085a7 */ /* 0x000e64000800007f */
[----:B-1----:R-:W-:Y:S05]  /*81e0*/  @!P0 BRA `(.L_x_136) ;  /* 0xfffffffc00f08947 */ /* 0x002fea000383ffff */
[----:B------:R-:W-:Y:S05]  /*81f0*/  BRA `(.L_x_184) ;  /* 0xffffffec00a07947 */ /* 0x000fea000383ffff */
.L_x_137:
[----:B0-----:R0:W1:Y:S02]  /*8200*/  SYNCS.PHASECHK.TRANS64.TRYWAIT P0, [R6+URZ], R5 ;  /* 0x00000005060075a7 */ /* 0x001064000800017f */
[----:B-1----:R-:W-:Y:S05]  /*8210*/  @!P0 NANOSLEEP.SYNCS 0x989680 ;  /* 0x009896800000895d */ /* 0x002fea0003900000 */
[----:B------:R-:W1:Y:S02]  /*8220*/  @!P0 SYNCS.PHASECHK.TRANS64 P0, [R6+URZ], R5 ;  /* 0x00000005060085a7 */ /* 0x000e64000800007f */
[----:B-1----:R-:W-:Y:S05]  /*8230*/  @!P0 BRA `(.L_x_137) ;  /* 0xfffffffc00f08947 */ /* 0x002fea000383ffff */
[----:B------:R-:W-:Y:S05]  /*8240*/  BRA `(.L_x_185) ;  /* 0xffffffec00b07947 */ /* 0x000fea000383ffff */
.L_x_138:
[----:B0-----:R0:W1:Y:S02]  /*8250*/  SYNCS.PHASECHK.TRANS64.TRYWAIT P0, [R9+URZ], R4 ;  /* 0x00000004090075a7 */ /* 0x001064000800017f */
[----:B-1----:R-:W-:Y:S05]  /*8260*/  @!P0 NANOSLEEP.SYNCS 0x989680 ;  /* 0x009896800000895d */ /* 0x002fea0003900000 */
[----:B------:R-:W1:Y:S02]  /*8270*/  @!P0 SYNCS.PHASECHK.TRANS64 P0, [R9+URZ], R4 ;  /* 0x00000004090085a7 */ /* 0x000e64000800007f */
[----:B-1----:R-:W-:Y:S05]  /*8280*/  @!P0 BRA `(.L_x_138) ;  /* 0xfffffffc00f08947 */ /* 0x002fea000383ffff */
[----:B------:R-:W-:Y:S05]  /*8290*/  BRA `(.L_x_186) ;  /* 0xffffffec00c07947 */ /* 0x000fea000383ffff */
.L_x_139:
[----:B0-----:R0:W1:Y:S02]  /*82a0*/  SYNCS.PHASECHK.TRANS64.TRYWAIT P0, [R6+URZ], R5 ;  /* 0x00000005060075a7 */ /* 0x001064000800017f */
[----:B-1----:R-:W-:Y:S05]  /*82b0*/  @!P0 NANOSLEEP.SYNCS 0x989680 ;  /* 0x009896800000895d */ /* 0x002fea0003900000 */
[----:B------:R-:W1:Y:S02]  /*82c0*/  @!P0 SYNCS.PHASECHK.TRANS64 P0, [R6+URZ], R5 ;  /* 0x00000005060085a7 */ /* 0x000e64000800007f */
[----:B-1----:R-:W-:Y:S05]  /*82d0*/  @!P0 BRA `(.L_x_139) ;  /* 0xfffffffc00f08947 */ /* 0x002fea000383ffff */
[----:B------:R-:W-:Y:S05]  /*82e0*/  BRA `(.L_x_187) ;  /* 0xffffffec00d07947 */ /* 0x000fea000383ffff */
.L_x_140:
[----:B0-----:R0:W1:Y:S02]  /*82f0*/  SYNCS.PHASECHK.TRANS64.TRYWAIT P0, [R9+URZ], R4 ;  /* 0x00000004090075a7 */ /* 0x001064000800017f */
[----:B-1----:R-:W-:Y:S05]  /*8300*/  @!P0 NANOSLEEP.SYNCS 0x989680 ;  /* 0x009896800000895d */ /* 0x002fea0003900000 */
[----:B------:R-:W1:Y:S02]  /*8310*/  @!P0 SYNCS.PHASECHK.TRANS64 P0, [R9+URZ], R4 ;  /* 0x00000004090085a7 */ /* 0x000e64000800007f */
[----:B-1----:R-:W-:Y:S05]  /*8320*/  @!P0 BRA `(.L_x_140) ;  /* 0xfffffffc00f08947 */ /* 0x002fea000383ffff */
[----:B------:R-:W-:Y:S05]  /*8330*/  BRA `(.L_x_188) ;  /* 0xffffffec00e07947 */ /* 0x000fea000383ffff */
.L_x_141:
[----:B0-----:R0:W1:Y:S02]  /*8340*/  SYNCS.PHASECHK.TRANS64.TRYWAIT P0, [R6+URZ], R5 ;  /* 0x00000005060075a7 */ /* 0x001064000800017f */
[----:B-1----:R-:W-:Y:S05]  /*8350*/  @!P0 NANOSLEEP.SYNCS 0x989680 ;  /* 0x009896800000895d */ /* 0x002fea0003900000 */
[----:B------:R-:W1:Y:S02]  /*8360*/  @!P0 SYNCS.PHASECHK.TRANS64 P0, [R6+URZ], R5 ;  /* 0x00000005060085a7 */ /* 0x000e64000800007f */
[----:B-1----:R-:W-:Y:S05]  /*8370*/  @!P0 BRA `(.L_x_141) ;  /* 0xfffffffc00f08947 */ /* 0x002fea000383ffff */
[----:B------:R-:W-:Y:S05]  /*8380*/  BRA `(.L_x_189) ;  /* 0xffffffec00f07947 */ /* 0x000fea000383ffff */
.L_x_142:
[----:B0-----:R0:W1:Y:S02]  /*8390*/  SYNCS.PHASECHK.TRANS64.TRYWAIT P0, [R9+URZ], R4 ;  /* 0x00000004090075a7 */ /* 0x001064000800017f */
[----:B-1----:R-:W-:Y:S05]  /*83a0*/  @!P0 NANOSLEEP.SYNCS 0x989680 ;  /* 0x009896800000895d */ /* 0x002fea0003900000 */
[----:B------:R-:W1:Y:S02]  /*83b0*/  @!P0 SYNCS.PHASECHK.TRANS64 P0, [R9+URZ], R4 ;  /* 0x00000004090085a7 */ /* 0x000e64000800007f */
[----:B-1----:R-:W-:Y:S05]  /*83c0*/  @!P0 BRA `(.L_x_142) ;  /* 0xfffffffc00f08947 */ /* 0x002fea000383ffff */
[----:B------:R-:W-:Y:S05]  /*83d0*/  BRA `(.L_x_190) ;  /* 0xfffffff000007947 */ /* 0x000fea000383ffff */
.L_x_143:
[----:B0-----:R0:W1:Y:S02]  /*83e0*/  SYNCS.PHASECHK.TRANS64.TRYWAIT P0, [R6+URZ], R5 ;  /* 0x00000005060075a7 */ /* 0x001064000800017f */
[----:B-1----:R-:W-:Y:S05]  /*83f0*/  @!P0 NANOSLEEP.SYNCS 0x989680 ;  /* 0x009896800000895d */ /* 0x002fea0003900000 */
[----:B------:R-:W1:Y:S02]  /*8400*/  @!P0 SYNCS.PHASECHK.TRANS64 P0, [R6+URZ], R5 ;  /* 0x00000005060085a7 */ /* 0x000e64000800007f */
[----:B-1----:R-:W-:Y:S05]  /*8410*/  @!P0 BRA `(.L_x_143) ;  /* 0xfffffffc00f08947 */ /* 0x002fea000383ffff */
[----:B------:R-:W-:Y:S05]  /*8420*/  BRA `(.L_x_191) ;  /* 0xfffffff000107947 */ /* 0x000fea000383ffff */
.L_x_144:
[----:B0-----:R0:W1:Y:S02]  /*8430*/  SYNCS.PHASECHK.TRANS64.TRYWAIT P0, [R9+URZ], R4 ;  /* 0x00000004090075a7 */ /* 0x001064000800017f */
[----:B-1----:R-:W-:Y:S05]  /*8440*/  @!P0 NANOSLEEP.SYNCS 0x989680 ;  /* 0x009896800000895d */ /* 0x002fea0003900000 */
[----:B------:R-:W1:Y:S02]  /*8450*/  @!P0 SYNCS.PHASECHK.TRANS64 P0, [R9+URZ], R4 ;  /* 0x00000004090085a7 */ /* 0x000e64000800007f */
[----:B-1----:R-:W-:Y:S05]  /*8460*/  @!P0 BRA `(.L_x_144) ;  /* 0xfffffffc00f08947 */ /* 0x002fea000383ffff */
[----:B------:R-:W-:Y:S05]  /*8470*/  BRA `(.L_x_192) ;  /* 0xfffffff000207947 */ /* 0x000fea000383ffff */
.L_x_145:
[----:B0-----:R0:W1:Y:S02]  /*8480*/  SYNCS.PHASECHK.TRANS64.TRYWAIT P0, [R8+URZ], R5 ;  /* 0x00000005080075a7 */ /* 0x001064000800017f */
[----:B-1----:R-:W-:Y:S05]  /*8490*/  @!P0 NANOSLEEP.SYNCS 0x989680 ;  /* 0x009896800000895d */ /* 0x002fea0003900000 */
[----:B------:R-:W1:Y:S02]  /*84a0*/  @!P0 SYNCS.PHASECHK.TRANS64 P0, [R8+URZ], R5 ;  /* 0x00000005080085a7 */ /* 0x000e64000800007f */
[----:B-1----:R-:W-:Y:S05]  /*84b0*/  @!P0 BRA `(.L_x_145) ;  /* 0xfffffffc00f08947 */ /* 0x002fea000383ffff */
[----:B------:R-:W-:Y:S05]  /*84c0*/  BRA `(.L_x_193) ;  /* 0xfffffff000307947 */ /* 0x000fea000383ffff */
.L_x_146:
[----:B-1----:R1:W2:Y:S02]  /*84d0*/  SYNCS.PHASECHK.TRANS64.TRYWAIT P0, [R11+URZ], R6 ;  /* 0x000000060b0075a7 */ /* 0x0022a4000800017f */
[----:B--2---:R-:W-:Y:S05]  /*84e0*/  @!P0 NANOSLEEP.SYNCS 0x989680 ;  /* 0x009896800000895d */ /* 0x004fea0003900000 */
[----:B------:R-:W2:Y:S02]  /*84f0*/  @!P0 SYNCS.PHASECHK.TRANS64 P0, [R11+URZ], R6 ;  /* 0x000000060b0085a7 */ /* 0x000ea4000800007f */
[----:B--2---:R-:W-:Y:S05]  /*8500*/  @!P0 BRA `(.L_x_146) ;  /* 0xfffffffc00f08947 */ /* 0x004fea000383ffff */
[----:B------:R-:W-:Y:S05]  /*8510*/  BRA `(.L_x_194) ;  /* 0xfffffff000387947 */ /* 0x000fea000383ffff */
.L_x_195:
[----:B------:R-:W-:-:S00]  /*8520*/  BRA `(.L_x_195) ;  /* 0xfffffffc00fc7947 */ /* 0x000fc0000383ffff */
[----:B------:R-:W-:-:S00]  /*8530*/  NOP ;  /* 0x0000000000007918 */ /* 0x000fc00000000000 */
        /* <DEDUP_REMOVED lines=12> */
.L_x_196:


//--------------------- .nv.shared._ZN7cutlass13device_kernelINS_4gemm6kernel13GemmUniversalIN4cute5tupleIJiiiiEEENS1_10collective13CollectiveMmaINS1_37MainloopSm90TmaGmmaWarpSpecializedFP8ILi41ENS5_IJNS4_1CILi1EEESB_SB_EEENS1_35KernelTmaWarpSpecializedCooperativeEEENS5_IJNSA_ILi128EEENSA_ILi48EEENSA_ILi32EEEEEENS_12float_e4m3_tENS5_IJlSB_lEEESJ_SK_NS4_8TiledMMAINS4_8MMA_AtomIJNS4_4SM904GMMA30MMA_64x16x32_F32E4M3E4M3_SS_TNILNSO_7ScaleInE1ELSQ_1EEEEEENS4_6LayoutINS5_IJNSA_ILi2EEESB_SB_EEENS5_IJSB_NSA_ILi0EEESW_EEEEENS5_IJNS4_10UnderscoreESZ_SZ_EEEEENS4_13SM90_TMA_LOADENS4_14ComposedLayoutINS4_7SwizzleILi1ELi4ELi3EEENS4_18smem_ptr_flag_bitsILi8EEENST_INS5_IJNSA_ILi8EEESH_EEENS5_IJSH_SB_EEEEEEEvNS4_8identityES12_S1C_vS1D_EENS_8epilogue10collective6detail29Sm90TmaWarpSpecializedAdapterINS1G_15DefaultEpilogueISJ_SK_SK_NS1F_6thread17LinearCombinationISJ_Li1EffLNS1K_9ScaleType4KindE0ELNS_15FloatRoundStyleE2ESJ_EENS1_15EpilogueDefaultEEEEEvvEEEEvNT_6ParamsE --------------------------
	.section	.nv.shared._ZN7cutlass13device_kernelINS_4gemm6kernel13GemmUniversalIN4cute5tupleIJiiiiEEENS1_10collective13CollectiveMmaINS1_37MainloopSm90TmaGmmaWarpSpecializedFP8ILi41ENS5_IJNS4_1CILi1EEESB_SB_EEENS1_35KernelTmaWarpSpecializedCooperativeEEENS5_IJNSA_ILi128EEENSA_ILi48EEENSA_ILi32EEEEEENS_12float_e4m3_tENS5_IJlSB_lEEESJ_SK_NS4_8TiledMMAINS4_8MMA_AtomIJNS4_4SM904GMMA30MMA_64x16x32_F32E4M3E4M3_SS_TNILNSO_7ScaleInE1ELSQ_1EEEEEENS4_6LayoutINS5_IJNSA_ILi2EEESB_SB_EEENS5_IJSB_NSA_ILi0EEESW_EEEEENS5_IJNS4_10UnderscoreESZ_SZ_EEEEENS4_13SM90_TMA_LOADENS4_14ComposedLayoutINS4_7SwizzleILi1ELi4ELi3EEENS4_18smem_ptr_flag_bitsILi8EEENST_INS5_IJNSA_ILi8EEESH_EEENS5_IJSH_SB_EEEEEEEvNS4_8identityES12_S1C_vS1D_EENS_8epilogue10collective6detail29Sm90TmaWarpSpecializedAdapterINS1G_15DefaultEpilogueISJ_SK_SK_NS1F_6thread17LinearCombinationISJ_Li1EffLNS1K_9ScaleType4KindE0ELNS_15FloatRoundStyleE2ESJ_EENS1_15EpilogueDefaultEEEEEvvEEEEvNT_6ParamsE,"aw",@nobits
	.sectionflags	@""
	.align	16
	.zero		1024


//--------------------- .nv.shared.reserved.0     --------------------------
	.section	.nv.shared.reserved.0,"aw",@nobits
	.weak		__nv_reservedSMEM_offset_0_alias
	.size		__nv_reservedSMEM_offset_0_alias, 0, 0
	.other		__nv_reservedSMEM_offset_0_alias,@"STO_CUDA_RESERVED_SHARED STV_DEFAULT"
__nv_reservedSMEM_offset_0_alias:
	.zero		0


//--------------------- .nv.global                --------------------------
	.section	.nv.global,"aw",@nobits
.nv.global:
	.type		_ZN39_INTERNAL_6e4b86d6_4_k_cu_e693bfe7_98484cute1_E,@object
	.size		_ZN39_INTERNAL_6e4b86d6_4_k_cu_e693bfe7_98484cute1_E,(_ZN39_INTERNAL_6e4b86d6_4_k_cu_e693bfe7_98484cuda3std3__45__cpo6cbeginE - _ZN39_INTERNAL_6e4b86d6_4_k_cu_e693bfe7_98484cute1_E)
_ZN39_INTERNAL_6e4b86d6_4_k_cu_e693bfe7_98484cute1_E:
	.zero		1
	.type		_ZN39_INTERNAL_6e4b86d6_4_k_cu_e693bfe7_98484cuda3std3__45__cpo6cbeginE,@object
	.size		_ZN39_INTERNAL_6e4b86d6_4_k_cu_e693bfe7_98484cuda3std3__45__cpo6cbeginE,(_ZN39_INTERNAL_6e4b86d6_4_k_cu_e693bfe7_98484cuda3std3__48in_placeE - _ZN39_INTERNAL_6e4b86d6_4_k_cu_e693bfe7_98484cuda3std3__45__cpo6cbeginE)
_ZN39_INTERNAL_6e4b86d6_4_k_cu_e693bfe7_98484cuda3std3__45__cpo6cbeginE:
	.zero		1
	.type		_ZN39_INTERNAL_6e4b86d6_4_k_cu_e693bfe7_98484cuda3std3__48in_placeE,@object
	.size		_ZN39_INTERNAL_6e4b86d6_4_k_cu_e693bfe7_98484cuda3std3__48in_placeE,(_ZN39_INTERNAL_6e4b86d6_4_k_cu_e693bfe7_98484cuda3std6ranges3__45__cpo9iter_moveE - _ZN39_INTERNAL_6e4b86d6_4_k_cu_e693bfe7_98484cuda3std3__48in_placeE)
_ZN39_INTERNAL_6e4b86d6_4_k_cu_e693bfe7_98484cuda3std3__48in_placeE:
	.zero		1
	.type		_ZN39_INTERNAL_6e4b86d6_4_k_cu_e693bfe7_98484cuda3std6ranges3__45__cpo9iter_moveE,@object
	.size		_ZN39_INTERNAL_6e4b86d6_4_k_cu_e693bfe7_98484cuda3std6ranges3__45__cpo9iter_moveE,(_ZN39_INTERNAL_6e4b86d6_4_k_cu_e693bfe7_98484cuda3std3__45__cpo5beginE - _ZN39_INTERNAL_6e4b86d6_4_k_cu_e693bfe7_98484cuda3std6ranges3__45__cpo9iter_moveE)
_ZN39_INTERNAL_6e4b86d6_4_k_cu_e693bfe7_98484cuda3std6ranges3__45__cpo9iter_moveE:
	.zero		1
	.type		_ZN39_INTERNAL_6e4b86d6_4_k_cu_e693bfe7_98484cuda3std3__45__cpo5beginE,@object
	.size		_ZN39_INTERNAL_6e4b86d6_4_k_cu_e693bfe7_98484cuda3std3__45__cpo5beginE,(_ZN39_INTERNAL_6e4b86d6_4_k_cu_e693bfe7_98484cuda3std3__441_GLOBAL__N__6e4b86d6_4_k_cu_e693bfe7_98486ignoreE - _ZN39_INTERNAL_6e4b86d6_4_k_cu_e693bfe7_98484cuda3std3__45__cpo5beginE)
_ZN39_INTERNAL_6e4b86d6_4_k_cu_e693bfe7_98484cuda3std3__45__cpo5beginE:
	.zero		1
	.type		_ZN39_INTERNAL_6e4b86d6_4_k_cu_e693bfe7_98484cuda3std3__441_GLOBAL__N__6e4b86d6_4_k_cu_e693bfe7_98486ignoreE,@object
	.size		_ZN39_INTERNAL_6e4b86d6_4_k_cu_e693bfe7_98484cuda3std3__441_GLOBAL__N__6e4b86d6_4_k_cu_e693bfe7_98486ignoreE,(_ZN39_INTERNAL_6e4b86d6_4_k_cu_e693bfe7_98484cute7productE - _ZN39_INTERNAL_6e4b86d6_4_k_cu_e693bfe7_98484cuda3std3__441_GLOBAL__N__6e4b86d6_4_k_cu_e693bfe7_98486ignoreE)
_ZN39_INTERNAL_6e4b86d6_4_k_cu_e693bfe7_98484cuda3std3__441_GLOBAL__N__6e4b86d6_4_k_cu_e693bfe7_98486ignoreE:
	.zero		1
	.type		_ZN39_INTERNAL_6e4b86d6_4_k_cu_e693bfe7_98484cute7productE,@object
	.size		_ZN39_INTERNAL_6e4b86d6_4_k_cu_e693bfe7_98484cute7productE,(_ZN39_INTERNAL_6e4b86d6_4_k_cu_e693bfe7_98484cuda3std3__45__cpo3endE - _ZN39_INTERNAL_6e4b86d6_4_k_cu_e693bfe7_98484cute7productE)
_ZN39_INTERNAL_6e4b86d6_4_k_cu_e693bfe7_98484cute7productE:
	.zero		1
	.type		_ZN39_INTERNAL_6e4b86d6_4_k_cu_e693bfe7_98484cuda3std3__45__cpo3endE,@object
	.size		_ZN39_INTERNAL_6e4b86d6_4_k_cu_e693bfe7_98484cuda3std3__45__cpo3endE,(_ZN39_INTERNAL_6e4b86d6_4_k_cu_e693bfe7_98484cuda3std3__419piecewise_constructE - _ZN39_INTERNAL_6e4b86d6_4_k_cu_e693bfe7_98484cuda3std3__45__cpo3endE)
_ZN39_INTERNAL_6e4b86d6_4_k_cu_e693bfe7_98484cuda3std3__45__cpo3endE:
	.zero		1
	.type		_ZN39_INTERNAL_6e4b86d6_4_k_cu_e693bfe7_98484cuda3std3__419piecewise_constructE,@object
	.size		_ZN39_INTERNAL_6e4b86d6_4_k_cu_e693bfe7_98484cuda3std3__419piecewise_constructE,(_ZN39_INTERNAL_6e4b86d6_4_k_cu_e693bfe7_98484cuda3std3__45__cpo4cendE - _ZN39_INTERNAL_6e4b86d6_4_k_cu_e693bfe7_98484cuda3std3__419piecewise_constructE)
_ZN39_INTERNAL_6e4b86d6_4_k_cu_e693bfe7_98484cuda3std3__419piecewise_constructE:
	.zero		1
	.type		_ZN39_INTERNAL_6e4b86d6_4_k_cu_e693bfe7_98484cuda3std3__45__cpo4cendE,@object
	.size		_ZN39_INTERNAL_6e4b86d6_4_k_cu_e693bfe7_98484cuda3std3__45__cpo4cendE,(_ZN39_INTERNAL_6e4b86d6_4_k_cu_e693bfe7_98484cuda3std6ranges3__45__cpo4swapE - _ZN39_INTERNAL_6e4b86d6_4_k_cu_e693bfe7_98484cuda3std3__45__cpo4cendE)
_ZN39_INTERNAL_6e4b86d6_4_k_cu_e693bfe7_98484cuda3std3__45__cpo4cendE:
	.zero		1
	.type		_ZN39_INTERNAL_6e4b86d6_4_k_cu_e693bfe7_98484cuda3std6ranges3__45__cpo4swapE,@object
	.size		_ZN39_INTERNAL_6e4b86d6_4_k_cu_e693bfe7_98484cuda3std6ranges3__45__cpo4swapE,(.L_7 - _ZN39_INTERNAL_6e4b86d6_4_k_cu_e693bfe7_98484cuda3std6ranges3__45__cpo4swapE)
_ZN39_INTERNAL_6e4b86d6_4_k_cu_e693bfe7_98484cuda3std6ranges3__45__cpo4swapE:
	.zero		1
.L_7:


//--------------------- .nv.constant0._ZN7cutlass13device_kernelINS_4gemm6kernel13GemmUniversalIN4cute5tupleIJiiiiEEENS1_10collective13CollectiveMmaINS1_37MainloopSm90TmaGmmaWarpSpecializedFP8ILi41ENS5_IJNS4_1CILi1EEESB_SB_EEENS1_35KernelTmaWarpSpecializedCooperativeEEENS5_IJNSA_ILi128EEENSA_ILi48EEENSA_ILi32EEEEEENS_12float_e4m3_tENS5_IJlSB_lEEESJ_SK_NS4_8TiledMMAINS4_8MMA_AtomIJNS4_4SM904GMMA30MMA_64x16x32_F32E4M3E4M3_SS_TNILNSO_7ScaleInE1ELSQ_1EEEEEENS4_6LayoutINS5_IJNSA_ILi2EEESB_SB_EEENS5_IJSB_NSA_ILi0EEESW_EEEEENS5_IJNS4_10UnderscoreESZ_SZ_EEEEENS4_13SM90_TMA_LOADENS4_14ComposedLayoutINS4_7SwizzleILi1ELi4ELi3EEENS4_18smem_ptr_flag_bitsILi8EEENST_INS5_IJNSA_ILi8EEESH_EEENS5_IJSH_SB_EEEEEEEvNS4_8identityES12_S1C_vS1D_EENS_8epilogue10collective6detail29Sm90TmaWarpSpecializedAdapterINS1G_15DefaultEpilogueISJ_SK_SK_NS1F_6thread17LinearCombinationISJ_Li1EffLNS1K_9ScaleType4KindE0ELNS_15FloatRoundStyleE2ESJ_EENS1_15EpilogueDefaultEEEEEvvEEEEvNT_6ParamsE --------------------------
	.section	.nv.constant0._ZN7cutlass13device_kernelINS_4gemm6kernel13GemmUniversalIN4cute5tupleIJiiiiEEENS1_10collective13CollectiveMmaINS1_37MainloopSm90TmaGmmaWarpSpecializedFP8ILi41ENS5_IJNS4_1CILi1EEESB_SB_EEENS1_35KernelTmaWarpSpecializedCooperativeEEENS5_IJNSA_ILi128EEENSA_ILi48EEENSA_ILi32EEEEEENS_12float_e4m3_tENS5_IJlSB_lEEESJ_SK_NS4_8TiledMMAINS4_8MMA_AtomIJNS4_4SM904GMMA30MMA_64x16x32_F32E4M3E4M3_SS_TNILNSO_7ScaleInE1ELSQ_1EEEEEENS4_6LayoutINS5_IJNSA_ILi2EEESB_SB_EEENS5_IJSB_NSA_ILi0EEESW_EEEEENS5_IJNS4_10UnderscoreESZ_SZ_EEEEENS4_13SM90_TMA_LOADENS4_14ComposedLayoutINS4_7SwizzleILi1ELi4ELi3EEENS4_18smem_ptr_flag_bitsILi8EEENST_INS5_IJNSA_ILi8EEESH_EEENS5_IJSH_SB_EEEEEEEvNS4_8identityES12_S1C_vS1D_EENS_8epilogue10collective6detail29Sm90TmaWarpSpecializedAdapterINS1G_15DefaultEpilogueISJ_SK_SK_NS1F_6thread17LinearCombinationISJ_Li1EffLNS1K_9ScaleType4KindE0ELNS_15FloatRoundStyleE2ESJ_EENS1_15EpilogueDefaultEEEEEvvEEEEvNT_6ParamsE,"a",@progbits
	.sectionflags	@""
	.align	4
.nv.constant0._ZN7cutlass13device_kernelINS_4gemm6kernel13GemmUniversalIN4cute5tupleIJiiiiEEENS1_10collective13CollectiveMmaINS1_37MainloopSm90TmaGmmaWarpSpecializedFP8ILi41ENS5_IJNS4_1CILi1EEESB_SB_EEENS1_35KernelTmaWarpSpecializedCooperativeEEENS5_IJNSA_ILi128EEENSA_ILi48EEENSA_ILi32EEEEEENS_12float_e4m3_tENS5_IJlSB_lEEESJ_SK_NS4_8TiledMMAINS4_8MMA_AtomIJNS4_4SM904GMMA30MMA_64x16x32_F32E4M3E4M3_SS_TNILNSO_7ScaleInE1ELSQ_1EEEEEENS4_6LayoutINS5_IJNSA_ILi2EEESB_SB_EEENS5_IJSB_NSA_ILi0EEESW_EEEEENS5_IJNS4_10UnderscoreESZ_SZ_EEEEENS4_13SM90_TMA_LOADENS4_14ComposedLayoutINS4_7SwizzleILi1ELi4ELi3EEENS4_18smem_ptr_flag_bitsILi8EEENST_INS5_IJNSA_ILi8EEESH_EEENS5_IJSH_SB_EEEEEEEvNS4_8identityES12_S1C_vS1D_EENS_8epilogue10collective6detail29Sm90TmaWarpSpecializedAdapterINS1G_15DefaultEpilogueISJ_SK_SK_NS1F_6thread17LinearCombinationISJ_Li1EffLNS1K_9ScaleType4KindE0ELNS_15FloatRoundStyleE2ESJ_EENS1_15EpilogueDefaultEEEEEvvEEEEvNT_6ParamsE:
	.zero		1664


//--------------------- SYMBOLS --------------------------

	.type		.nv.reservedSmem.offset0,@object
	.size		.nv.reservedSmem.offset0,0x4
